def gluon_wgmma(
    a_ptr,
    b_ptr,
    c_ptr,
    M,
    N,
    K,
    stride_am,
    stride_bk,
    stride_cm,
    BLOCK_M: gl.constexpr,
    BLOCK_N: gl.constexpr,
    BLOCK_K: gl.constexpr,
    DTYPE: gl.constexpr,
    A_LAYOUT: gl.constexpr,
    B_LAYOUT: gl.constexpr,
    C_LAYOUT: gl.constexpr,
    B_SHAPE: gl.constexpr,
    TRANS_B: gl.constexpr,
    NUM_BUFFERS: gl.constexpr,
    NUM_WARPS: gl.constexpr,
):
    a_desc = tma.make_tensor_descriptor(
        a_ptr, [M, K], [stride_am, 1], [BLOCK_M, BLOCK_K], A_LAYOUT
    )
    b_desc = tma.make_tensor_descriptor(
        b_ptr,
        [N, K] if TRANS_B else [K, N],
        [stride_bk, 1],
        B_SHAPE,
        B_LAYOUT,
    )
    c_desc = tma.make_tensor_descriptor(
        c_ptr, [M, N], [stride_cm, 1], [BLOCK_M, BLOCK_N], C_LAYOUT
    )

    a_bufs = gl.allocate_shared_memory(
        DTYPE, [NUM_BUFFERS, BLOCK_M, BLOCK_K], A_LAYOUT
    )
    b_bufs = gl.allocate_shared_memory(DTYPE, [NUM_BUFFERS] + B_SHAPE, B_LAYOUT)

    pid_m = gl.program_id(0)
    pid_n = gl.program_id(1)
    off_m = pid_m * BLOCK_M
    off_n = pid_n * BLOCK_N

    mma_layout: gl.constexpr = pick_wgmma_layout(DTYPE, BLOCK_M, BLOCK_N, NUM_WARPS)
    acc = warpgroup_mma_init(
        gl.zeros((BLOCK_M, BLOCK_N), dtype=gl.float32, layout=mma_layout)
    )

    bars = gl.allocate_shared_memory(
        gl.int64, [NUM_BUFFERS, 1], mbarrier.MBarrierLayout()
    )
    for i in gl.static_range(NUM_BUFFERS):
        mbarrier.init(bars.index(i), count=1)
    idx = 0
    phase = 0

    for k in range(0, K, BLOCK_K):
        a = a_bufs.index(idx)
        b = b_bufs.index(idx)
        bar = bars.index(idx)
        mbarrier.expect(bar, a_desc.block_type.nbytes + b_desc.block_type.nbytes)
        tma.async_copy_global_to_shared(a_desc, [off_m, k], bar, a)
        tma.async_copy_global_to_shared(
            b_desc, [off_n, k] if TRANS_B else [k, off_n], bar, b
        )
        mbarrier.wait(bar, phase=phase)

        if TRANS_B:
            b = b.permute((1, 0))
        acc = warpgroup_mma_wait(num_outstanding=0, deps=(acc,))
        acc = warpgroup_mma(a, b, acc, is_async=True)

        idx += 1
        if idx == NUM_BUFFERS:
            idx = 0
            phase ^= 1

    acc = warpgroup_mma_wait(num_outstanding=0, deps=(acc,))
    for i in gl.static_range(NUM_BUFFERS):
        mbarrier.invalidate(bars.index(i))

    c_smem = gl.allocate_shared_memory(DTYPE, [BLOCK_M, BLOCK_N], C_LAYOUT)
    c_smem.store(acc.to(DTYPE))
    fence_async_shared()
    tma.async_copy_shared_to_global(c_desc, [off_m, off_n], c_smem)
    tma.store_wait(pendings=0)

# config = {"BLOCK_K": 32, "BLOCK_M": 128, "BLOCK_N": 64, "arch": "sm_90", "dtype": "bf16", "num_buffers": 4, "num_warps": 4, "trans_b": 1}
# arch = sm_90


// ===== COMPILED SASS (sm_90a) =====

	.target	sm_90a

	.elftype	@"ET_EXEC"


//--------------------- .note.nv.tkinfo           --------------------------
	.section	.note.nv.tkinfo,"",@"SHT_NOTE"
	.sectionflags	@"SHF_NOTE_NV_TKINFO"
	.tkinfo
        /*0018*/ 	.word	0x00000002
        /*0030*/ 	.string	""
        /*0030*/ 	.string	"ptxas"
        /*0030*/ 	.string	"Cuda compilation tools, release 13.0, V13.0.88"
        /*0030*/ 	.string	"Build cuda_13.0.r13.0/compiler.36424714_0"
        /*0030*/ 	.string	"-v  -suppress-debug-info  -lineinfo  -arch sm_90a "



//--------------------- .note.nv.cuinfo           --------------------------
	.section	.note.nv.cuinfo,"",@"SHT_NOTE"
	.sectionflags	@"SHF_NOTE_NV_CUINFO"
        /*0018*/ 	.short	0x0002
        /*001a*/ 	.short	0x005a
        /*001c*/ 	.short	0x0082
	.zero		2


//--------------------- .nv.info                  --------------------------
	.section	.nv.info,"",@"SHT_CUDA_INFO"
	.align	4


	//----- nvinfo : EIATTR_REGCOUNT
	.align		4
        /*0000*/ 	.byte	0x04, 0x2f
        /*0002*/ 	.short	(.L_1 - .L_0)
	.align		4
.L_0:
        /*0004*/ 	.word	index@(gluon_wgmma)
        /*0008*/ 	.word	0x0000005a


	//----- nvinfo : EIATTR_FRAME_SIZE
	.align		4
.L_1:
        /*000c*/ 	.byte	0x04, 0x11
        /*000e*/ 	.short	(.L_3 - .L_2)
	.align		4
.L_2:
        /*0010*/ 	.word	index@(gluon_wgmma)
        /*0014*/ 	.word	0x00000000


	//----- nvinfo : EIATTR_MIN_STACK_SIZE
	.align		4
.L_3:
        /*0018*/ 	.byte	0x04, 0x12
        /*001a*/ 	.short	(.L_5 - .L_4)
	.align		4
.L_4:
        /*001c*/ 	.word	index@(gluon_wgmma)
        /*0020*/ 	.word	0x00000000
.L_5:


//--------------------- .nv.compat                --------------------------
	.section	.nv.compat,"",@"SHT_CUDA_COMPAT_INFO"
	.align	4
        /*0000*/ 	.byte	0x02, 0x09, 0x01, 0x00, 0x02, 0x02, 0x04, 0x00, 0x02, 0x05, 0x05, 0x00, 0x03, 0x07, 0x01, 0x01
        /*0010*/ 	.byte	0x02, 0x03, 0x03, 0x00, 0x02, 0x06, 0x01, 0x00, 0x04, 0x0b, 0x08, 0x00, 0x00, 0x00, 0x00, 0x00
        /*0020*/ 	.byte	0x00, 0x00, 0x00, 0x00


//--------------------- .nv.info.gluon_wgmma      --------------------------
	.section	.nv.info.gluon_wgmma,"",@"SHT_CUDA_INFO"
	.sectionflags	@""
	.align	4


	//----- nvinfo : EIATTR_CUDA_API_VERSION
	.align		4
        /*0000*/ 	.byte	0x04, 0x37
        /*0002*/ 	.short	(.L_7 - .L_6)
.L_6:
        /*0004*/ 	.word	0x00000082


	//----- nvinfo : EIATTR_KPARAM_INFO
	.align		4
.L_7:
        /*0008*/ 	.byte	0x04, 0x17
        /*000a*/ 	.short	(.L_9 - .L_8)
.L_8:
        /*000c*/ 	.word	0x00000000
        /*0010*/ 	.short	0x000a
        /*0012*/ 	.short	0x0048
        /*0014*/ 	.byte	0x00, 0xf4, 0x21, 0x00


	//----- nvinfo : EIATTR_KPARAM_INFO
	.align		4
.L_9:
        /*0018*/ 	.byte	0x04, 0x17
        /*001a*/ 	.short	(.L_11 - .L_10)
.L_10:
        /*001c*/ 	.word	0x00000000
        /*0020*/ 	.short	0x0009
        /*0022*/ 	.short	0x0040
        /*0024*/ 	.byte	0x00, 0xf4, 0x21, 0x00


	//----- nvinfo : EIATTR_KPARAM_INFO
	.align		4
.L_11:
        /*0028*/ 	.byte	0x04, 0x17
        /*002a*/ 	.short	(.L_13 - .L_12)
.L_12:
        /*002c*/ 	.word	0x00000000
        /*0030*/ 	.short	0x0008
        /*0032*/ 	.short	0x0038
        /*0034*/ 	.byte	0x00, 0xf0, 0x21, 0x00


	//----- nvinfo : EIATTR_KPARAM_INFO
	.align		4
.L_13:
        /*0038*/ 	.byte	0x04, 0x17
        /*003a*/ 	.short	(.L_15 - .L_14)
.L_14:
        /*003c*/ 	.word	0x00000000
        /*0040*/ 	.short	0x0007
        /*0042*/ 	.short	0x0030
        /*0044*/ 	.byte	0x00, 0xf0, 0x21, 0x00


	//----- nvinfo : EIATTR_KPARAM_INFO
	.align		4
.L_15:
        /*0048*/ 	.byte	0x04, 0x17
        /*004a*/ 	.short	(.L_17 - .L_16)
.L_16:
        /*004c*/ 	.word	0x00000000
        /*0050*/ 	.short	0x0006
        /*0052*/ 	.short	0x0028
        /*0054*/ 	.byte	0x00, 0xf0, 0x21, 0x00


	//----- nvinfo : EIATTR_KPARAM_INFO
	.align		4
.L_17:
        /*0058*/ 	.byte	0x04, 0x17
        /*005a*/ 	.short	(.L_19 - .L_18)
.L_18:
        /*005c*/ 	.word	0x00000000
        /*0060*/ 	.short	0x0005
        /*0062*/ 	.short	0x0020
        /*0064*/ 	.byte	0x00, 0xf0, 0x11, 0x00


	//----- nvinfo : EIATTR_KPARAM_INFO
	.align		4
.L_19:
        /*0068*/ 	.byte	0x04, 0x17
        /*006a*/ 	.short	(.L_21 - .L_20)
.L_20:
        /*006c*/ 	.word	0x00000000
        /*0070*/ 	.short	0x0004
        /*0072*/ 	.short	0x001c
        /*0074*/ 	.byte	0x00, 0xf0, 0x11, 0x00


	//----- nvinfo : EIATTR_KPARAM_INFO
	.align		4
.L_21:
        /*0078*/ 	.byte	0x04, 0x17
        /*007a*/ 	.short	(.L_23 - .L_22)
.L_22:
        /*007c*/ 	.word	0x00000000
        /*0080*/ 	.short	0x0003
        /*0082*/ 	.short	0x0018
        /*0084*/ 	.byte	0x00, 0xf0, 0x11, 0x00


	//----- nvinfo : EIATTR_KPARAM_INFO
	.align		4
.L_23:
        /*0088*/ 	.byte	0x04, 0x17
        /*008a*/ 	.short	(.L_25 - .L_24)
.L_24:
        /*008c*/ 	.word	0x00000000
        /*0090*/ 	.short	0x0002
        /*0092*/ 	.short	0x0010
        /*0094*/ 	.byte	0x00, 0xf4, 0x21, 0x00


	//----- nvinfo : EIATTR_KPARAM_INFO
	.align		4
.L_25:
        /*0098*/ 	.byte	0x04, 0x17
        /*009a*/ 	.short	(.L_27 - .L_26)
.L_26:
        /*009c*/ 	.word	0x00000000
        /*00a0*/ 	.short	0x0001
        /*00a2*/ 	.short	0x0008
        /*00a4*/ 	.byte	0x00, 0xf4, 0x21, 0x00


	//----- nvinfo : EIATTR_KPARAM_INFO
	.align		4
.L_27:
        /*00a8*/ 	.byte	0x04, 0x17
        /*00aa*/ 	.short	(.L_29 - .L_28)
.L_28:
        /*00ac*/ 	.word	0x00000000
        /*00b0*/ 	.short	0x0000
        /*00b2*/ 	.short	0x0000
        /*00b4*/ 	.byte	0x00, 0xf4, 0x21, 0x00


	//----- nvinfo : EIATTR_SPARSE_MMA_MASK
	.align		4
.L_29:
        /*00b8*/ 	.byte	0x03, 0x50
        /*00ba*/ 	.short	0x0000


	//----- nvinfo : EIATTR_MAXREG_COUNT
	.align		4
        /*00bc*/ 	.byte	0x03, 0x1b
        /*00be*/ 	.short	0x00ff


	//----- nvinfo : EIATTR_NUM_BARRIERS
	.align		4
        /*00c0*/ 	.byte	0x02, 0x4c
        /*00c2*/ 	.byte	0x01
	.zero		1


	//----- nvinfo : EIATTR_MERCURY_ISA_VERSION
	.align		4
        /*00c4*/ 	.byte	0x03, 0x5f
        /*00c6*/ 	.short	0x0101


	//----- nvinfo : EIATTR_INT_WARP_WIDE_INSTR_OFFSETS
	.align		4
        /*00c8*/ 	.byte	0x04, 0x31
        /*00ca*/ 	.short	(.L_31 - .L_30)


	//   ....[0]....
.L_30:
        /*00cc*/ 	.word	0x00001460


	//   ....[1]....
        /*00d0*/ 	.word	0x00001480


	//   ....[2]....
        /*00d4*/ 	.word	0x00001490


	//   ....[3]....
        /*00d8*/ 	.word	0x000014a0


	//   ....[4]....
        /*00dc*/ 	.word	0x000015b0


	//   ....[5]....
        /*00e0*/ 	.word	0x00001960


	//   ....[6]....
        /*00e4*/ 	.word	0x00001970


	//   ....[7]....
        /*00e8*/ 	.word	0x000019e0


	//   ....[8]....
        /*00ec*/ 	.word	0x000019f0


	//   ....[9]....
        /*00f0*/ 	.word	0x00001e70


	//   ....[10]....
        /*00f4*/ 	.word	0x00001e90


	//----- nvinfo : EIATTR_COOP_GROUP_MASK_REGIDS
	.align		4
.L_31:
        /*00f8*/ 	.byte	0x04, 0x29
        /*00fa*/ 	.short	(.L_33 - .L_32)


	//   ....[0]....
.L_32:
        /*00fc*/ 	.word	0xffffffff


	//   ....[1]....
        /*0100*/ 	.word	0xffffffff


	//   ....[2]....
        /*0104*/ 	.word	0xffffffff


	//----- nvinfo : EIATTR_COOP_GROUP_INSTR_OFFSETS
	.align		4
.L_33:
        /*0108*/ 	.byte	0x04, 0x28
        /*010a*/ 	.short	(.L_35 - .L_34)


	//   ....[0]....
.L_34:
        /*010c*/ 	.word	0x00000150


	//   ....[1]....
        /*0110*/ 	.word	0x00000700


	//   ....[2]....
        /*0114*/ 	.word	0x00000cf0


	//----- nvinfo : EIATTR_MBARRIER_INSTR_OFFSETS
	.align		4
.L_35:
        /*0118*/ 	.byte	0x04, 0x39
        /*011a*/ 	.short	(.L_37 - .L_36)


	//   ....[0]....
.L_36:
        /*011c*/ 	.word	0x00001600
        /*0120*/ 	.word	0x000000ff
        /*0124*/ 	.word	0x0000c000
        /*0128*/ 	.short	0x0100
        /*012a*/ 	.byte	0x14
	.zero		1


	//   ....[1]....
        /*012c*/ 	.word	0x00001620
        /*0130*/ 	.word	0x000000ff
        /*0134*/ 	.word	0x0000c008
        /*0138*/ 	.short	0x0100
        /*013a*/ 	.byte	0x14
	.zero		1


	//   ....[2]....
        /*013c*/ 	.word	0x00001650
        /*0140*/ 	.word	0x000000ff
        /*0144*/ 	.word	0x0000c010
        /*0148*/ 	.short	0x0100
        /*014a*/ 	.byte	0x14
	.zero		1


	//   ....[3]....
        /*014c*/ 	.word	0x00001670
        /*0150*/ 	.word	0x000000ff
        /*0154*/ 	.word	0x0000c018
        /*0158*/ 	.short	0x0100
        /*015a*/ 	.byte	0x14
	.zero		1


	//   ....[4]....
        /*015c*/ 	.word	0x00001aa0
        /*0160*/ 	.word	0x000000ff
        /*0164*/ 	.word	0x0000c000
        /*0168*/ 	.short	0x010a
        /*016a*/ 	.byte	0x12
	.zero		1


	//   ....[5]....
        /*016c*/ 	.word	0x00001dd0
        /*0170*/ 	.word	0x000000ff
        /*0174*/ 	.word	0x0000c000
        /*0178*/ 	.short	0x0108
        /*017a*/ 	.byte	0x14
	.zero		1


	//   ....[6]....
        /*017c*/ 	.word	0x00001f30
        /*0180*/ 	.word	0x000000ff
        /*0184*/ 	.word	0x0000c008
        /*0188*/ 	.short	0x0108
        /*018a*/ 	.byte	0x14
	.zero		1


	//   ....[7]....
        /*018c*/ 	.word	0x00002010
        /*0190*/ 	.word	0x000000ff
        /*0194*/ 	.word	0x0000c010
        /*0198*/ 	.short	0x0108
        /*019a*/ 	.byte	0x14
	.zero		1


	//   ....[8]....
        /*019c*/ 	.word	0x00002090
        /*01a0*/ 	.word	0x000000ff
        /*01a4*/ 	.word	0x0000c018
        /*01a8*/ 	.short	0x0108
        /*01aa*/ 	.byte	0x14
	.zero		1


	//   ....[9]....
        /*01ac*/ 	.word	0x000021a0
        /*01b0*/ 	.word	0x000000ff
        /*01b4*/ 	.word	0x0000c000
        /*01b8*/ 	.short	0x010a
        /*01ba*/ 	.byte	0x12
	.zero		1


	//----- nvinfo : EIATTR_NUM_MBARRIERS
	.align		4
.L_37:
        /*01bc*/ 	.byte	0x03, 0x38
        /*01be*/ 	.short	0x0004


	//----- nvinfo : EIATTR_EXIT_INSTR_OFFSETS
	.align		4
        /*01c0*/ 	.byte	0x04, 0x1c
        /*01c2*/ 	.short	(.L_39 - .L_38)


	//   ....[0]....
.L_38:
        /*01c4*/ 	.word	0x00002190


	//----- nvinfo : EIATTR_REQNTID
	.align		4
.L_39:
        /*01c8*/ 	.byte	0x04, 0x10
        /*01ca*/ 	.short	(.L_41 - .L_40)
.L_40:
        /*01cc*/ 	.word	0x00000080
        /*01d0*/ 	.word	0x00000001
        /*01d4*/ 	.word	0x00000001


	//----- nvinfo : EIATTR_CRS_STACK_SIZE
	.align		4
.L_41:
        /*01d8*/ 	.byte	0x04, 0x1e
        /*01da*/ 	.short	(.L_43 - .L_42)
.L_42:
        /*01dc*/ 	.word	0x00000000


	//----- nvinfo : EIATTR_CBANK_PARAM_SIZE
	.align		4
.L_43:
        /*01e0*/ 	.byte	0x03, 0x19
        /*01e2*/ 	.short	0x0050


	//----- nvinfo : EIATTR_PARAM_CBANK
	.align		4
        /*01e4*/ 	.byte	0x04, 0x0a
        /*01e6*/ 	.short	(.L_45 - .L_44)
	.align		4
.L_44:
        /*01e8*/ 	.word	index@(.nv.constant0.gluon_wgmma)
        /*01ec*/ 	.short	0x0210
        /*01ee*/ 	.short	0x0050


	//----- nvinfo : EIATTR_SW_WAR
	.align		4
.L_45:
        /*01f0*/ 	.byte	0x04, 0x36
        /*01f2*/ 	.short	(.L_47 - .L_46)
.L_46:
        /*01f4*/ 	.word	0x00000008
.L_47:


//--------------------- .nv.callgraph             --------------------------
	.section	.nv.callgraph,"",@"SHT_CUDA_CALLGRAPH"
	.align	4
	.sectionentsize	8
	.align		4
        /*0000*/ 	.word	0x00000000
	.align		4
        /*0004*/ 	.word	0xffffffff
	.align		4
        /*0008*/ 	.word	0x00000000
	.align		4
        /*000c*/ 	.word	0xfffffffe
	.align		4
        /*0010*/ 	.word	0x00000000
	.align		4
        /*0014*/ 	.word	0xfffffffd
	.align		4
        /*0018*/ 	.word	0x00000000
	.align		4
        /*001c*/ 	.word	0xfffffffc


//--------------------- .text.gluon_wgmma         --------------------------
	.section	.text.gluon_wgmma,"ax",@progbits
	.align	128
        .global         gluon_wgmma
        .type           gluon_wgmma,@function
        .size           gluon_wgmma,(.L_x_52 - gluon_wgmma)
        .other          gluon_wgmma,@"STO_CUDA_ENTRY STV_DEFAULT"
gluon_wgmma:
.text.gluon_wgmma:
[----:B------:R-:W-:Y:S01]  /*0000*/  LDC R1, c[0x0][0x28] ;  /* 0x00000a00ff017b82 */ /* 0x000fe20000000800 */
[----:B------:R-:W1:Y:S07]  /*0010*/  S2R R0, SR_TID.X ;  /* 0x0000000000007919 */ /* 0x000e6e0000002100 */
[----:B------:R-:W2:Y:S01]  /*0020*/  S2UR UR4, SR_CgaCtaId ;  /* 0x00000000000479c3 */ /* 0x000ea20000008800 */
[----:B------:R-:W-:Y:S01]  /*0030*/  UMOV UR20, 0x400 ;  /* 0x0000040000147882 */ /* 0x000fe20000000000 */
[----:B------:R-:W-:Y:S01]  /*0040*/  ULDC UR6, c[0x0][0xc] ;  /* 0x0000030000067ab9 */ /* 0x000fe20000000800 */
[----:B------:R-:W-:Y:S01]  /*0050*/  ULDC.64 UR32, c[0x0][0x250] ;  /* 0x0000940000207ab9 */ /* 0x000fe20000000a00 */
[----:B------:R-:W-:Y:S04]  /*0060*/  BSSY B0, `(.L_x_0) ;  /* 0x000001f000007945 */ /* 0x000fe80003800000 */
[----:B------:R-:W3:Y:S08]  /*0070*/  LDC R3, c[0x0][0x228] ;  /* 0x00008a00ff037b82 */ /* 0x000ef00000000800 */
[----:B------:R-:W4:Y:S08]  /*0080*/  LDC R9, c[0x0][0x230] ;  /* 0x00008c00ff097b82 */ /* 0x000f300000000800 */
[----:B------:R-:W-:Y:S01]  /*0090*/  S2UR UR34, SR_CTAID.Y ;  /* 0x00000000002279c3 */ /* 0x000fe20000002600 */
[----:B--2---:R-:W-:-:S03]  /*00a0*/  ULEA UR20, UR4, UR20, 0x18 ;  /* 0x0000001404147291 */ /* 0x004fc6000f8ec03f */
[----:B------:R-:W-:Y:S01]  /*00b0*/  ULDC UR4, c[0x0][0x10] ;  /* 0x0000040000047ab9 */ /* 0x000fe20000000800 */
[----:B-1----:R-:W-:-:S03]  /*00c0*/  LOP3.LUT R2, R0, 0x7f, RZ, 0xc0, !PT ;  /* 0x0000007f00027812 */ /* 0x002fc600078ec0ff */
[----:B------:R-:W1:Y:S01]  /*00d0*/  S2UR UR5, SR_CTAID.Z ;  /* 0x00000000000579c3 */ /* 0x000e620000002700 */
[----:B---3--:R-:W-:Y:S01]  /*00e0*/  VIADD R3, R3, 0xffffffff ;  /* 0xffffffff03037836 */ /* 0x008fe20000000000 */
[C---:B------:R-:W-:Y:S02]  /*00f0*/  ISETP.GE.U32.AND P0, PT, R2.reuse, 0x20, PT ;  /* 0x000000200200780c */ /* 0x040fe40003f06070 */
[C---:B------:R-:W-:Y:S02]  /*0100*/  ISETP.NE.U32.AND P2, PT, R2.reuse, RZ, PT ;  /* 0x000000ff0200720c */ /* 0x040fe40003f45070 */
[----:B------:R-:W-:Y:S02]  /*0110*/  LEA R12, R2, UR20, 0x2 ;  /* 0x00000014020c7c11 */ /* 0x000fe4000f8e10ff */
[----:B------:R-:W2:Y:S01]  /*0120*/  S2UR UR23, SR_CTAID.X ;  /* 0x00000000001779c3 */ /* 0x000ea20000002500 */
[----:B----4-:R-:W-:-:S06]  /*0130*/  VIADD R8, R9, 0xffffffff ;  /* 0xffffffff09087836 */ /* 0x010fcc0000000000 */
[----:B------:R3:W-:Y:S01]  /*0140*/  @!P0 STS [R12], RZ ;  /* 0x000000ff0c008388 */ /* 0x0007e20000000800 */
[----:B------:R-:W-:-:S03]  /*0150*/  NOP ;  /* 0x0000000000007918 */ /* 0x000fc60000000000 */
[----:B------:R3:W-:Y:S01]  /*0160*/  @!P2 STS [UR20+0x24], R3 ;  /* 0x00002403ff00a988 */ /* 0x0007e20008000814 */
[----:B-1----:R-:W-:-:S03]  /*0170*/  UIMAD UR4, UR5, UR4, UR34 ;  /* 0x00000004050472a4 */ /* 0x002fc6000f8e0222 */
[----:B------:R3:W-:Y:S01]  /*0180*/  @!P2 STS [UR20+0x20], R8 ;  /* 0x00002008ff00a988 */ /* 0x0007e20008000814 */
[----:B--2---:R-:W-:-:S04]  /*0190*/  UIMAD UR4, UR4, UR6, UR23 ;  /* 0x00000006040472a4 */ /* 0x004fc8000f8e0217 */
[----:B------:R-:W-:-:S03]  /*01a0*/  UIMAD UR5, UR4, 0x180, URZ ;  /* 0x00000180040578a4 */ /* 0x000fc6000f8e023f */
[----:B------:R-:W-:Y:S01]  /*01b0*/  UMOV UR4, URZ ;  /* 0x0000003f00047c82 */ /* 0x000fe20008000000 */
[----:B------:R-:W-:-:S04]  /*01c0*/  UIADD3 UR28, UP0, UR5, UR32, URZ ;  /* 0x00000020051c7290 */ /* 0x000fc8000ff1e03f */
[----:B------:R-:W-:Y:S01]  /*01d0*/  ULEA.HI.X.SX32 UR29, UR5, UR33, 0x1, UP0 ;  /* 0x00000021051d7291 */ /* 0x000fe200080f0e3f */
[----:B---3--:R-:W-:Y:S11]  /*01e0*/  @P2 BRA `(.L_x_1) ;  /* 0x0000000000182947 */ /* 0x008ff60003800000 */
[----:B------:R-:W1:Y:S01]  /*01f0*/  LDS R4, [UR20+0x8] ;  /* 0x00000814ff047984 */ /* 0x000e620008000800 */
[----:B------:R-:W2:Y:S01]  /*0200*/  LDC.64 R6, c[0x0][0x210] ;  /* 0x00008400ff067b82 */ /* 0x000ea20000000a00 */
[----:B------:R-:W-:Y:S02]  /*0210*/  IMAD.MOV.U32 R5, RZ, RZ, 0x70 ;  /* 0x00000070ff057424 */ /* 0x000fe400078e00ff */
[----:B--2---:R2:W-:Y:S03]  /*0220*/  STS.64 [UR20], R6 ;  /* 0x00000006ff007988 */ /* 0x0045e60008000a14 */
[----:B-1----:R-:W-:-:S05]  /*0230*/  LOP3.LUT R4, R4, 0x10, R5, 0xd8, !PT ;  /* 0x0000001004047812 */ /* 0x002fca00078ed805 */
[----:B------:R2:W-:Y:S02]  /*0240*/  STS [UR20+0x8], R4 ;  /* 0x00000804ff007988 */ /* 0x0005e40008000814 */
.L_x_1:
[----:B------:R-:W-:Y:S05]  /*0250*/  BSYNC B0 ;  /* 0x0000000000007941 */ /* 0x000fea0003800000 */
.L_x_0:
[----:B------:R-:W-:Y:S04]  /*0260*/  BSSY B0, `(.L_x_2) ;  /* 0x000000a000007945 */ /* 0x000fe80003800000 */
[----:B------:R-:W-:Y:S05]  /*0270*/  @P2 BRA `(.L_x_3) ;  /* 0x0000000000202947 */ /* 0x000fea0003800000 */
[----:B--2---:R-:W1:Y:S01]  /*0280*/  LDS R4, [UR20+0x34] ;  /* 0x00003414ff047984 */ /* 0x004e620008000800 */
[----:B------:R-:W-:Y:S02]  /*0290*/  IMAD.MOV.U32 R5, RZ, RZ, 0x1f000000 ;  /* 0x1f000000ff057424 */ /* 0x000fe400078e00ff */
[----:B------:R-:W-:Y:S01]  /*02a0*/  @!P2 IMAD.MOV.U32 R6, RZ, RZ, 0x7f ;  /* 0x0000007fff06a424 */ /* 0x000fe200078e00ff */
[----:B------:R-:W2:Y:S02]  /*02b0*/  @!P2 LDS R7, [UR20+0x38] ;  /* 0x00003814ff07a984 */ /* 0x000ea40008000800 */
[----:B-1----:R-:W-:Y:S02]  /*02c0*/  LOP3.LUT R4, R4, 0xff000000, R5, 0xb8, !PT ;  /* 0xff00000004047812 */ /* 0x002fe400078eb805 */
[----:B--2---:R-:W-:-:S03]  /*02d0*/  @!P2 LOP3.LUT R5, R7, 0xff, R6, 0xb8, !PT ;  /* 0x000000ff0705a812 */ /* 0x004fc600078eb806 */
[----:B------:R1:W-:Y:S04]  /*02e0*/  STS [UR20+0x34], R4 ;  /* 0x00003404ff007988 */ /* 0x0003e80008000814 */
[----:B------:R1:W-:Y:S02]  /*02f0*/  @!P2 STS [UR20+0x38], R5 ;  /* 0x00003805ff00a988 */ /* 0x0003e40008000814 */
.L_x_3:
[----:B------:R-:W-:Y:S05]  /*0300*/  BSYNC B0 ;  /* 0x0000000000007941 */ /* 0x000fea0003800000 */
.L_x_2:
[----:B------:R-:W-:Y:S04]  /*0310*/  BSSY B0, `(.L_x_4) ;  /* 0x000000e000007945 */ /* 0x000fe80003800000 */
[----:B------:R-:W-:Y:S05]  /*0320*/  @P2 BRA `(.L_x_5) ;  /* 0x0000000000302947 */ /* 0x000fea0003800000 */
[----:B-1----:R-:W1:Y:S01]  /*0330*/  LDS R5, [UR20+0x34] ;  /* 0x00003414ff057984 */ /* 0x002e620008000800 */
[----:B--2---:R-:W2:Y:S03]  /*0340*/  LDC.64 R6, c[0x0][0x238] ;  /* 0x00008e00ff067b82 */ /* 0x004ea60000000a00 */
[----:B------:R-:W3:Y:S01]  /*0350*/  LDS R4, [UR20+0x1c] ;  /* 0x00001c14ff047984 */ /* 0x000ee20008000800 */
[C---:B--2---:R-:W-:Y:S01]  /*0360*/  SHF.L.U64.HI R7, R6.reuse, 0x1, R7 ;  /* 0x0000000106077819 */ /* 0x044fe20000010207 */
[----:B------:R-:W-:-:S03]  /*0370*/  IMAD.SHL.U32 R6, R6, 0x2, RZ ;  /* 0x0000000206067824 */ /* 0x000fc600078e00ff */
[--C-:B------:R-:W-:Y:S02]  /*0380*/  SHF.R.U32.HI R11, RZ, 0x4, R7.reuse ;  /* 0x00000004ff0b7819 */ /* 0x100fe40000011607 */
[----:B------:R-:W-:-:S05]  /*0390*/  SHF.R.U64 R6, R6, 0x4, R7 ;  /* 0x0000000406067819 */ /* 0x000fca0000001207 */
[----:B------:R4:W-:Y:S01]  /*03a0*/  STS [UR20+0xc], R6 ;  /* 0x00000c06ff007988 */ /* 0x0009e20008000814 */
[----:B-1----:R-:W-:Y:S02]  /*03b0*/  LOP3.LUT R5, R5, 0x7, RZ, 0xb8, !PT ;  /* 0x0000000705057812 */ /* 0x002fe400078eb8ff */
[----:B---3--:R-:W-:-:S03]  /*03c0*/  LOP3.LUT R4, R4, 0xf, R11, 0xb8, !PT ;  /* 0x0000000f04047812 */ /* 0x008fc600078eb80b */
[----:B------:R4:W-:Y:S04]  /*03d0*/  STS [UR20+0x34], R5 ;  /* 0x00003405ff007988 */ /* 0x0009e80008000814 */
[----:B------:R4:W-:Y:S02]  /*03e0*/  STS [UR20+0x1c], R4 ;  /* 0x00001c04ff007988 */ /* 0x0009e40008000814 */
.L_x_5:
[----:B------:R-:W-:Y:S05]  /*03f0*/  BSYNC B0 ;  /* 0x0000000000007941 */ /* 0x000fea0003800000 */
.L_x_4:
[----:B------:R-:W-:Y:S04]  /*0400*/  BSSY B1, `(.L_x_6) ;  /* 0x000001a000017945 */ /* 0x000fe80003800000 */
[----:B------:R-:W-:Y:S04]  /*0410*/  BSSY B0, `(.L_x_7) ;  /* 0x0000015000007945 */ /* 0x000fe80003800000 */
[----:B------:R-:W-:Y:S05]  /*0420*/  @P2 BRA `(.L_x_8) ;  /* 0x0000000000202947 */ /* 0x000fea0003800000 */
[----:B-12-4-:R-:W1:Y:S02]  /*0430*/  LDS R4, [UR20+0x34] ;  /* 0x00003414ff047984 */ /* 0x016e640008000800 */
[----:B-1----:R-:W-:-:S05]  /*0440*/  LOP3.LUT R4, R4, 0x38, RZ, 0xb8, !PT ;  /* 0x0000003804047812 */ /* 0x002fca00078eb8ff */
[----:B------:R1:W-:Y:S01]  /*0450*/  STS [UR20+0x34], R4 ;  /* 0x00003404ff007988 */ /* 0x0003e20008000814 */
[----:B------:R-:W-:Y:S05]  /*0460*/  @P2 BRA `(.L_x_9) ;  /* 0x0000000000202947 */ /* 0x000fea0003800000 */
[----:B-1----:R-:W1:Y:S01]  /*0470*/  LDS R4, [UR20+0x8] ;  /* 0x00000814ff047984 */ /* 0x002e620008000800 */
[----:B------:R-:W-:-:S05]  /*0480*/  IMAD.MOV.U32 R5, RZ, RZ, 0x780 ;  /* 0x00000780ff057424 */ /* 0x000fca00078e00ff */
[----:B-1----:R-:W-:-:S05]  /*0490*/  LOP3.LUT R4, R4, 0x500, R5, 0xd8, !PT ;  /* 0x0000050004047812 */ /* 0x002fca00078ed805 */
[----:B------:R3:W-:Y:S02]  /*04a0*/  STS [UR20+0x8], R4 ;  /* 0x00000804ff007988 */ /* 0x0007e40008000814 */
.L_x_8:
[----:B------:R-:W-:Y:S05]  /*04b0*/  @P2 BRA `(.L_x_10) ;  /* 0x0000000000282947 */ /* 0x000fea0003800000 */
[----:B-1234-:R-:W1:Y:S02]  /*04c0*/  LDS R4, [UR20+0x8] ;  /* 0x00000814ff047984 */ /* 0x01ee640008000800 */
[----:B-1----:R-:W-:-:S05]  /*04d0*/  LOP3.LUT R4, R4, 0x1800, RZ, 0xb8, !PT ;  /* 0x0000180004047812 */ /* 0x002fca00078eb8ff */
[----:B------:R2:W-:Y:S02]  /*04e0*/  STS [UR20+0x8], R4 ;  /* 0x00000804ff007988 */ /* 0x0005e40008000814 */
.L_x_9:
[----:B------:R-:W-:Y:S05]  /*04f0*/  @P2 BREAK B0 ;  /* 0x0000000000002942 */ /* 0x000fea0003800000 */
[----:B------:R-:W-:Y:S05]  /*0500*/  @P2 BRA `(.L_x_11) ;  /* 0x0000000000242947 */ /* 0x000fea0003800000 */
[----:B------:R-:W3:Y:S01]  /*0510*/  LDS R5, [UR20+0x8] ;  /* 0x00000814ff057984 */ /* 0x000ee20008000800 */
[----:B-12---:R-:W-:-:S05]  /*0520*/  IMAD.MOV.U32 R4, RZ, RZ, 0x6000 ;  /* 0x00006000ff047424 */ /* 0x006fca00078e00ff */
[----:B---3--:R-:W-:-:S04]  /*0530*/  LOP3.LUT R4, R5, 0x4000, R4, 0xd8, !PT ;  /* 0x0000400005047812 */ /* 0x008fc800078ed804 */
[----:B------:R-:W-:-:S05]  /*0540*/  LOP3.LUT R4, R4, 0x400000, RZ, 0xb8, !PT ;  /* 0x0040000004047812 */ /* 0x000fca00078eb8ff */
[----:B------:R5:W-:Y:S02]  /*0550*/  STS [UR20+0x8], R4 ;  /* 0x00000804ff007988 */ /* 0x000be40008000814 */
.L_x_10:
[----:B------:R-:W-:Y:S05]  /*0560*/  BSYNC B0 ;  /* 0x0000000000007941 */ /* 0x000fea0003800000 */
.L_x_7:
[----:B-12345:R-:W1:Y:S02]  /*0570*/  @!P2 LDS R4, [UR20+0x8] ;  /* 0x00000814ff04a984 */ /* 0x03ee640008000800 */
[----:B-1----:R-:W-:-:S05]  /*0580*/  @!P2 LOP3.LUT R4, R4, 0x8000, RZ, 0xb8, !PT ;  /* 0x000080000404a812 */ /* 0x002fca00078eb8ff */
[----:B------:R3:W-:Y:S02]  /*0590*/  @!P2 STS [UR20+0x8], R4 ;  /* 0x00000804ff00a988 */ /* 0x0007e40008000814 */
.L_x_11:
[----:B------:R-:W-:Y:S05]  /*05a0*/  BSYNC B1 ;  /* 0x0000000000017941 */ /* 0x000fea0003800000 */
.L_x_6:
[----:B------:R-:W-:Y:S05]  /*05b0*/  WARPSYNC.ALL ;  /* 0x0000000000007948 */ /* 0x000fea0003800000 */
[----:B------:R-:W-:Y:S05]  /*05c0*/  @P0 BRA `(.L_x_12) ;  /* 0x0000000000280947 */ /* 0x000fea0003800000 */
[----:B-123--:R-:W1:Y:S01]  /*05d0*/  S2R R4, SR_LANEID ;  /* 0x0000000000047919 */ /* 0x00ee620000000000 */
[----:B------:R-:W-:Y:S05]  /*05e0*/  WARPSYNC.ALL ;  /* 0x0000000000007948 */ /* 0x000fea0003800000 */
[----:B-1----:R-:W-:-:S05]  /*05f0*/  IMAD.SHL.U32 R6, R4, 0x4, RZ ;  /* 0x0000000404067824 */ /* 0x002fca00078e00ff */
[----:B------:R-:W1:Y:S01]  /*0600*/  LDS R7, [R6+UR20] ;  /* 0x0000001406077984 */ /* 0x000e620008000800 */
[----:B------:R-:W-:-:S05]  /*0610*/  IADD3 R4, P1, R6, UR28, RZ ;  /* 0x0000001c06047c10 */ /* 0x000fca000ff3e0ff */
[----:B------:R-:W-:-:S05]  /*0620*/  IMAD.X R5, RZ, RZ, UR29, P1 ;  /* 0x0000001dff057e24 */ /* 0x000fca00088e06ff */
[----:B-1----:R4:W5:Y:S01]  /*0630*/  ATOMG.E.EXCH.STRONG.GPU PT, RZ, [R4], R7 ;  /* 0x0000000704ff73a8 */ /* 0x00296200041ee100 */
[----:B------:R-:W-:-:S04]  /*0640*/  DEPBAR {5,4,3,2,1,0} ;  /* 0x0000003f0000791a */ /* 0x000fc80000000000 */
[----:B------:R4:W-:Y:S01]  /*0650*/  UTMACCTL.IV [UR28] ;  /* 0x000000001c0079b9 */ /* 0x0009e20008000000 */
[----:B------:R-:W-:Y:S01]  /*0660*/  NOP ;  /* 0x0000000000007918 */ /* 0x000fe20000000000 */
.L_x_12:
[----:B------:R-:W-:Y:S05]  /*0670*/  @P0 BRA `(.L_x_13) ;  /* 0x00000000000c0947 */ /* 0x000fea0003800000 */
[----:B------:R0:W-:Y:S01]  /*0680*/  UTMACMDFLUSH ;  /* 0x00000000000079b7 */ /* 0x0001e20000000000 */
[----:B------:R-:W-:Y:S05]  /*0690*/  @P0 BRA `(.L_x_13) ;  /* 0x0000000000040947 */ /* 0x000fea0003800000 */
[----:B------:R-:W-:-:S04]  /*06a0*/  DEPBAR.LE SB0, 0x0 ;  /* 0x000080000000791a */ /* 0x000fc80000000000 */
.L_x_13:
[----:B------:R-:W-:Y:S05]  /*06b0*/  WARPSYNC.ALL ;  /* 0x0000000000007948 */ /* 0x000fea0003800000 */
[----:B-----5:R-:W-:Y:S06]  /*06c0*/  BAR.SYNC.DEFER_BLOCKING 0x0 ;  /* 0x0000000000007b1d */ /* 0x020fec0000010000 */
[----:B------:R-:W-:Y:S02]  /*06d0*/  BSSY B1, `(.L_x_14) ;  /* 0x000000b000017945 */ /* 0x000fe40003800000 */
[----:B------:R-:W-:Y:S06]  /*06e0*/  BAR.SYNC.DEFER_BLOCKING 0x0 ;  /* 0x0000000000007b1d */ /* 0x000fec0000010000 */
[----:B------:R5:W-:Y:S01]  /*06f0*/  @!P0 STS [R12], RZ ;  /* 0x000000ff0c008388 */ /* 0x000be20000000800 */
[----:B------:R-:W-:Y:S01]  /*0700*/  NOP ;  /* 0x0000000000007918 */ /* 0x000fe20000000000 */
[----:B------:R-:W-:Y:S05]  /*0710*/  @P2 BRA `(.L_x_15) ;  /* 0x0000000000182947 */ /* 0x000fea0003800000 */
[----:B-1234-:R-:W1:Y:S01]  /*0720*/  LDS R4, [UR20+0x8] ;  /* 0x00000814ff047984 */ /* 0x01ee620008000800 */
[----:B------:R-:W2:Y:S01]  /*0730*/  LDC.64 R6, c[0x0][0x218] ;  /* 0x00008600ff067b82 */ /* 0x000ea20000000a00 */
[----:B------:R-:W-:Y:S02]  /*0740*/  IMAD.MOV.U32 R5, RZ, RZ, 0x70 ;  /* 0x00000070ff057424 */ /* 0x000fe400078e00ff */
[----:B--2---:R2:W-:Y:S03]  /*0750*/  STS.64 [UR20], R6 ;  /* 0x00000006ff007988 */ /* 0x0045e60008000a14 */
[----:B-1----:R-:W-:-:S05]  /*0760*/  LOP3.LUT R4, R4, 0x10, R5, 0xd8, !PT ;  /* 0x0000001004047812 */ /* 0x002fca00078ed805 */
[----:B------:R2:W-:Y:S02]  /*0770*/  STS [UR20+0x8], R4 ;  /* 0x00000804ff007988 */ /* 0x0005e40008000814 */
.L_x_15:
[----:B----4-:R-:W-:Y:S05]  /*0780*/  BSYNC B1 ;  /* 0x0000000000017941 */ /* 0x010fea0003800000 */
.L_x_14:
[----:B------:R-:W-:Y:S04]  /*0790*/  BSSY B2, `(.L_x_16) ;  /* 0x000000f000027945 */ /* 0x000fe80003800000 */
[----:B------:R-:W-:Y:S04]  /*07a0*/  BSSY B1, `(.L_x_17) ;  /* 0x000000c000017945 */ /* 0x000fe80003800000 */
[----:B------:R-:W-:Y:S05]  /*07b0*/  @P2 BRA `(.L_x_18) ;  /* 0x0000000000282947 */ /* 0x000fea0003800000 */
[----:B-123--:R-:W1:Y:S01]  /*07c0*/  LDS R4, [UR20+0x34] ;  /* 0x00003414ff047984 */ /* 0x00ee620008000800 */
[----:B------:R-:W-:Y:S01]  /*07d0*/  IMAD.MOV.U32 R5, RZ, RZ, 0x1f000000 ;  /* 0x1f000000ff057424 */ /* 0x000fe200078e00ff */
[----:B------:R-:W-:Y:S05]  /*07e0*/  @P2 BREAK B1 ;  /* 0x0000000000012942 */ /* 0x000fea0003800000 */
[----:B-1----:R-:W-:-:S05]  /*07f0*/  LOP3.LUT R4, R4, 0xff000000, R5, 0xb8, !PT ;  /* 0xff00000004047812 */ /* 0x002fca00078eb805 */
[----:B------:R1:W-:Y:S01]  /*0800*/  STS [UR20+0x34], R4 ;  /* 0x00003404ff007988 */ /* 0x0003e20008000814 */
[----:B------:R-:W-:Y:S05]  /*0810*/  @P2 BRA `(.L_x_19) ;  /* 0x0000000000182947 */ /* 0x000fea0003800000 */
[----:B------:R-:W2:Y:S01]  /*0820*/  LDS R5, [UR20+0x38] ;  /* 0x00003814ff057984 */ /* 0x000ea20008000800 */
[----:B-1----:R-:W-:-:S05]  /*0830*/  IMAD.MOV.U32 R4, RZ, RZ, 0x3f ;  /* 0x0000003fff047424 */ /* 0x002fca00078e00ff */
[----:B--2---:R-:W-:-:S05]  /*0840*/  LOP3.LUT R4, R5, 0xff, R4, 0xb8, !PT ;  /* 0x000000ff05047812 */ /* 0x004fca00078eb804 */
[----:B------:R4:W-:Y:S02]  /*0850*/  STS [UR20+0x38], R4 ;  /* 0x00003804ff007988 */ /* 0x0009e40008000814 */
.L_x_18:
[----:B------:R-:W-:Y:S05]  /*0860*/  BSYNC B1 ;  /* 0x0000000000017941 */ /* 0x000fea0003800000 */
.L_x_17:
[----:B------:R1:W-:Y:S02]  /*0870*/  @!P2 STS [UR20+0x20], R8 ;  /* 0x00002008ff00a988 */ /* 0x0003e40008000814 */
.L_x_19:
[----:B------:R-:W-:Y:S05]  /*0880*/  BSYNC B2 ;  /* 0x0000000000027941 */ /* 0x000fea0003800000 */
.L_x_16:
[----:B------:R-:W-:Y:S05]  /*0890*/  WARPSYNC.ALL ;  /* 0x0000000000007948 */ /* 0x000fea0003800000 */
[----:B--2---:R-:W2:Y:S01]  /*08a0*/  LDC R6, c[0x0][0x22c] ;  /* 0x00008b00ff067b82 */ /* 0x004ea20000000800 */
[----:B------:R-:W-:Y:S01]  /*08b0*/  BSSY B2, `(.L_x_20) ;  /* 0x0000010000027945 */ /* 0x000fe20003800000 */
[----:B--2---:R-:W-:-:S05]  /*08c0*/  VIADD R6, R6, 0xffffffff ;  /* 0xffffffff06067836 */ /* 0x004fca0000000000 */
[----:B------:R2:W-:Y:S01]  /*08d0*/  @!P2 STS [UR20+0x24], R6 ;  /* 0x00002406ff00a988 */ /* 0x0005e20008000814 */
[----:B------:R-:W-:Y:S05]  /*08e0*/  @P2 BRA `(.L_x_21) ;  /* 0x0000000000302947 */ /* 0x000fea0003800000 */
[----:B------:R-:W2:Y:S01]  /*08f0*/  LDS R5, [UR20+0x34] ;  /* 0x00003414ff057984 */ /* 0x000ea20008000800 */
[----:B------:R-:W2:Y:S03]  /*0900*/  LDC.64 R10, c[0x0][0x240] ;  /* 0x00009000ff0a7b82 */ /* 0x000ea60000000a00 */
[----:B-1-34-:R-:W1:Y:S01]  /*0910*/  LDS R4, [UR20+0x1c] ;  /* 0x00001c14ff047984 */ /* 0x01ae620008000800 */
[C---:B--2---:R-:W-:Y:S01]  /*0920*/  SHF.L.U64.HI R8, R10.reuse, 0x1, R11 ;  /* 0x000000010a087819 */ /* 0x044fe2000001020b */
[----:B------:R-:W-:-:S03]  /*0930*/  IMAD.SHL.U32 R7, R10, 0x2, RZ ;  /* 0x000000020a077824 */ /* 0x000fc600078e00ff */
[--C-:B------:R-:W-:Y:S02]  /*0940*/  SHF.R.U32.HI R11, RZ, 0x4, R8.reuse ;  /* 0x00000004ff0b7819 */ /* 0x100fe40000011608 */
[----:B------:R-:W-:-:S05]  /*0950*/  SHF.R.U64 R7, R7, 0x4, R8 ;  /* 0x0000000407077819 */ /* 0x000fca0000001208 */
[----:B------:R2:W-:Y:S01]  /*0960*/  STS [UR20+0xc], R7 ;  /* 0x00000c07ff007988 */ /* 0x0005e20008000814 */
[----:B------:R-:W-:Y:S02]  /*0970*/  LOP3.LUT R5, R5, 0x7, RZ, 0xb8, !PT ;  /* 0x0000000705057812 */ /* 0x000fe400078eb8ff */
[----:B-1----:R-:W-:-:S03]  /*0980*/  LOP3.LUT R4, R4, 0xf, R11, 0xb8, !PT ;  /* 0x0000000f04047812 */ /* 0x002fc600078eb80b */
[----:B------:R2:W-:Y:S04]  /*0990*/  STS [UR20+0x34], R5 ;  /* 0x00003405ff007988 */ /* 0x0005e80008000814 */
[----:B------:R2:W-:Y:S02]  /*09a0*/  STS [UR20+0x1c], R4 ;  /* 0x00001c04ff007988 */ /* 0x0005e40008000814 */
.L_x_21:
[----:B------:R-:W-:Y:S05]  /*09b0*/  BSYNC B2 ;  /* 0x0000000000027941 */ /* 0x000fea0003800000 */
.L_x_20:
[----:B------:R-:W-:Y:S04]  /*09c0*/  BSSY B3, `(.L_x_22) ;  /* 0x000001a000037945 */ /* 0x000fe80003800000 */
[----:B------:R-:W-:Y:S04]  /*09d0*/  BSSY B2, `(.L_x_23) ;  /* 0x0000015000027945 */ /* 0x000fe80003800000 */
[----:B------:R-:W-:Y:S05]  /*09e0*/  @P2 BRA `(.L_x_24) ;  /* 0x0000000000202947 */ /* 0x000fea0003800000 */
[----:B-1234-:R-:W1:Y:S02]  /*09f0*/  LDS R4, [UR20+0x34] ;  /* 0x00003414ff047984 */ /* 0x01ee640008000800 */
[----:B-1----:R-:W-:-:S05]  /*0a00*/  LOP3.LUT R4, R4, 0x38, RZ, 0xb8, !PT ;  /* 0x0000003804047812 */ /* 0x002fca00078eb8ff */
[----:B------:R1:W-:Y:S01]  /*0a10*/  STS [UR20+0x34], R4 ;  /* 0x00003404ff007988 */ /* 0x0003e20008000814 */
[----:B------:R-:W-:Y:S05]  /*0a20*/  @P2 BRA `(.L_x_25) ;  /* 0x0000000000202947 */ /* 0x000fea0003800000 */
[----:B-1----:R-:W1:Y:S01]  /*0a30*/  LDS R4, [UR20+0x8] ;  /* 0x00000814ff047984 */ /* 0x002e620008000800 */
[----:B------:R-:W-:-:S05]  /*0a40*/  IMAD.MOV.U32 R5, RZ, RZ, 0x780 ;  /* 0x00000780ff057424 */ /* 0x000fca00078e00ff */
[----:B-1----:R-:W-:-:S05]  /*0a50*/  LOP3.LUT R4, R4, 0x500, R5, 0xd8, !PT ;  /* 0x0000050004047812 */ /* 0x002fca00078ed805 */
[----:B------:R1:W-:Y:S02]  /*0a60*/  STS [UR20+0x8], R4 ;  /* 0x00000804ff007988 */ /* 0x0003e40008000814 */
.L_x_24:
[----:B------:R-:W-:Y:S05]  /*0a70*/  @P2 BRA `(.L_x_26) ;  /* 0x0000000000282947 */ /* 0x000fea0003800000 */
[----:B-1234-:R-:W1:Y:S02]  /*0a80*/  LDS R4, [UR20+0x8] ;  /* 0x00000814ff047984 */ /* 0x01ee640008000800 */
[----:B-1----:R-:W-:-:S05]  /*0a90*/  LOP3.LUT R4, R4, 0x1800, RZ, 0xb8, !PT ;  /* 0x0000180004047812 */ /* 0x002fca00078eb8ff */
[----:B------:R2:W-:Y:S02]  /*0aa0*/  STS [UR20+0x8], R4 ;  /* 0x00000804ff007988 */ /* 0x0005e40008000814 */
.L_x_25:
[----:B------:R-:W-:Y:S05]  /*0ab0*/  @P2 BREAK B2 ;  /* 0x0000000000022942 */ /* 0x000fea0003800000 */
[----:B------:R-:W-:Y:S05]  /*0ac0*/  @P2 BRA `(.L_x_27) ;  /* 0x0000000000242947 */ /* 0x000fea0003800000 */
[----:B-12---:R-:W1:Y:S01]  /*0ad0*/  LDS R4, [UR20+0x8] ;  /* 0x00000814ff047984 */ /* 0x006e620008000800 */
[----:B------:R-:W-:-:S05]  /*0ae0*/  IMAD.MOV.U32 R5, RZ, RZ, 0x6000 ;  /* 0x00006000ff057424 */ /* 0x000fca00078e00ff */
[----:B-1----:R-:W-:-:S04]  /*0af0*/  LOP3.LUT R4, R4, 0x4000, R5, 0xd8, !PT ;  /* 0x0000400004047812 */ /* 0x002fc800078ed805 */
[----:B------:R-:W-:-:S05]  /*0b00*/  LOP3.LUT R4, R4, 0x400000, RZ, 0xb8, !PT ;  /* 0x0040000004047812 */ /* 0x000fca00078eb8ff */
[----:B------:R1:W-:Y:S02]  /*0b10*/  STS [UR20+0x8], R4 ;  /* 0x00000804ff007988 */ /* 0x0003e40008000814 */
.L_x_26:
[----:B------:R-:W-:Y:S05]  /*0b20*/  BSYNC B2 ;  /* 0x0000000000027941 */ /* 0x000fea0003800000 */
.L_x_23:
[----:B-1234-:R-:W1:Y:S02]  /*0b30*/  @!P2 LDS R4, [UR20+0x8] ;  /* 0x00000814ff04a984 */ /* 0x01ee640008000800 */
[----:B-1----:R-:W-:-:S05]  /*0b40*/  @!P2 LOP3.LUT R4, R4, 0x8000, RZ, 0xb8, !PT ;  /* 0x000080000404a812 */ /* 0x002fca00078eb8ff */
[----:B------:R3:W-:Y:S02]  /*0b50*/  @!P2 STS [UR20+0x8], R4 ;  /* 0x00000804ff00a988 */ /* 0x0007e40008000814 */
.L_x_27:
[----:B------:R-:W-:Y:S05]  /*0b60*/  BSYNC B3 ;  /* 0x0000000000037941 */ /* 0x000fea0003800000 */
.L_x_22:
[----:B------:R-:W-:Y:S05]  /*0b70*/  WARPSYNC.ALL ;  /* 0x0000000000007948 */ /* 0x000fea0003800000 */
[----:B------:R-:W-:-:S04]  /*0b80*/  UIADD3 UR31, UR5, 0x80, URZ ;  /* 0x00000080051f7890 */ /* 0x000fc8000fffe03f */
[----:B------:R-:W-:-:S04]  /*0b90*/  UIADD3 UR30, UP0, UR31, UR32, URZ ;  /* 0x000000201f1e7290 */ /* 0x000fc8000ff1e03f */
[----:B------:R-:W-:Y:S01]  /*0ba0*/  ULEA.HI.X.SX32 UR31, UR31, UR33, 0x1, UP0 ;  /* 0x000000211f1f7291 */ /* 0x000fe200080f0e3f */
[----:B------:R-:W-:Y:S11]  /*0bb0*/  @P0 BRA `(.L_x_28) ;  /* 0x0000000000280947 */ /* 0x000ff60003800000 */
[----:B-123--:R-:W1:Y:S01]  /*0bc0*/  S2R R4, SR_LANEID ;  /* 0x0000000000047919 */ /* 0x00ee620000000000 */
[----:B------:R-:W-:Y:S05]  /*0bd0*/  WARPSYNC.ALL ;  /* 0x0000000000007948 */ /* 0x000fea0003800000 */
[----:B-1----:R-:W-:-:S05]  /*0be0*/  IMAD.SHL.U32 R8, R4, 0x4, RZ ;  /* 0x0000000404087824 */ /* 0x002fca00078e00ff */
[----:B------:R-:W1:Y:S01]  /*0bf0*/  LDS R7, [R8+UR20] ;  /* 0x0000001408077984 */ /* 0x000e620008000800 */
[----:B------:R-:W-:-:S05]  /*0c00*/  IADD3 R4, P1, R8, UR30, RZ ;  /* 0x0000001e08047c10 */ /* 0x000fca000ff3e0ff */
[----:B------:R-:W-:-:S05]  /*0c10*/  IMAD.X R5, RZ, RZ, UR31, P1 ;  /* 0x0000001fff057e24 */ /* 0x000fca00088e06ff */
[----:B-1----:R4:W2:Y:S01]  /*0c20*/  ATOMG.E.EXCH.STRONG.GPU PT, RZ, [R4], R7 ;  /* 0x0000000704ff73a8 */ /* 0x0028a200041ee100 */
[----:B------:R-:W-:-:S04]  /*0c30*/  DEPBAR {5,4,3,2,1,0} ;  /* 0x0000003f0000791a */ /* 0x000fc80000000000 */
[----:B------:R4:W-:Y:S01]  /*0c40*/  UTMACCTL.IV [UR30] ;  /* 0x000000001e0079b9 */ /* 0x0009e20008000000 */
[----:B------:R-:W-:Y:S01]  /*0c50*/  NOP ;  /* 0x0000000000007918 */ /* 0x000fe20000000000 */
.L_x_28:
[----:B------:R-:W-:Y:S05]  /*0c60*/  @P0 BRA `(.L_x_29) ;  /* 0x00000000000c0947 */ /* 0x000fea0003800000 */
[----:B------:R0:W-:Y:S01]  /*0c70*/  UTMACMDFLUSH ;  /* 0x00000000000079b7 */ /* 0x0001e20000000000 */
[----:B------:R-:W-:Y:S05]  /*0c80*/  @P0 BRA `(.L_x_29) ;  /* 0x0000000000040947 */ /* 0x000fea0003800000 */
[----:B------:R-:W-:-:S04]  /*0c90*/  DEPBAR.LE SB0, 0x0 ;  /* 0x000080000000791a */ /* 0x000fc80000000000 */
.L_x_29:
[----:B------:R-:W-:Y:S05]  /*0ca0*/  WARPSYNC.ALL ;  /* 0x0000000000007948 */ /* 0x000fea0003800000 */
[----:B--2---:R-:W-:Y:S06]  /*0cb0*/  BAR.SYNC.DEFER_BLOCKING 0x0 ;  /* 0x0000000000007b1d */ /* 0x004fec0000010000 */
[----:B------:R-:W-:Y:S02]  /*0cc0*/  BSSY B3, `(.L_x_30) ;  /* 0x000000b000037945 */ /* 0x000fe40003800000 */
[----:B------:R-:W-:Y:S06]  /*0cd0*/  BAR.SYNC.DEFER_BLOCKING 0x0 ;  /* 0x0000000000007b1d */ /* 0x000fec0000010000 */
[----:B------:R2:W-:Y:S01]  /*0ce0*/  @!P0 STS [R12], RZ ;  /* 0x000000ff0c008388 */ /* 0x0005e20000000800 */
[----:B------:R-:W-:Y:S01]  /*0cf0*/  NOP ;  /* 0x0000000000007918 */ /* 0x000fe20000000000 */
[----:B------:R-:W-:Y:S05]  /*0d00*/  @P2 BRA `(.L_x_31) ;  /* 0x0000000000182947 */ /* 0x000fea0003800000 */
[----:B-1-34-:R-:W1:Y:S01]  /*0d10*/  LDS R4, [UR20+0x8] ;  /* 0x00000814ff047984 */ /* 0x01ae620008000800 */
[----:B------:R-:W3:Y:S01]  /*0d20*/  LDC.64 R10, c[0x0][0x220] ;  /* 0x00008800ff0a7b82 */ /* 0x000ee20000000a00 */
[----:B------:R-:W-:Y:S02]  /*0d30*/  IMAD.MOV.U32 R5, RZ, RZ, 0x70 ;  /* 0x00000070ff057424 */ /* 0x000fe400078e00ff */
[----:B---3--:R3:W-:Y:S03]  /*0d40*/  STS.64 [UR20], R10 ;  /* 0x0000000aff007988 */ /* 0x0087e60008000a14 */
[----:B-1----:R-:W-:-:S05]  /*0d50*/  LOP3.LUT R4, R4, 0x10, R5, 0xd8, !PT ;  /* 0x0000001004047812 */ /* 0x002fca00078ed805 */
[----:B------:R3:W-:Y:S02]  /*0d60*/  STS [UR20+0x8], R4 ;  /* 0x00000804ff007988 */ /* 0x0007e40008000814 */
.L_x_31:
[----:B----4-:R-:W-:Y:S05]  /*0d70*/  BSYNC B3 ;  /* 0x0000000000037941 */ /* 0x010fea0003800000 */
.L_x_30:
[----:B------:R-:W-:Y:S04]  /*0d80*/  BSSY B4, `(.L_x_32) ;  /* 0x0000011000047945 */ /* 0x000fe80003800000 */
[----:B------:R-:W-:Y:S04]  /*0d90*/  BSSY B3, `(.L_x_33) ;  /* 0x000000e000037945 */ /* 0x000fe80003800000 */
[----:B------:R-:W-:Y:S05]  /*0da0*/  @P2 BRA `(.L_x_34) ;  /* 0x0000000000242947 */ /* 0x000fea0003800000 */
[----:B-1-3--:R-:W1:Y:S01]  /*0db0*/  LDS R4, [UR20+0x34] ;  /* 0x00003414ff047984 */ /* 0x00ae620008000800 */
[----:B------:R-:W-:-:S05]  /*0dc0*/  IMAD.MOV.U32 R5, RZ, RZ, 0x3f000000 ;  /* 0x3f000000ff057424 */ /* 0x000fca00078e00ff */
[----:B-1----:R-:W-:-:S05]  /*0dd0*/  LOP3.LUT R4, R4, 0xff000000, R5, 0xb8, !PT ;  /* 0xff00000004047812 */ /* 0x002fca00078eb805 */
[----:B------:R1:W-:Y:S01]  /*0de0*/  STS [UR20+0x34], R4 ;  /* 0x00003404ff007988 */ /* 0x0003e20008000814 */
[----:B------:R-:W-:Y:S05]  /*0df0*/  @P2 BRA `(.L_x_35) ;  /* 0x00000000001c2947 */ /* 0x000fea0003800000 */
[----:B-1----:R-:W1:Y:S01]  /*0e00*/  LDS R4, [UR20+0x38] ;  /* 0x00003814ff047984 */ /* 0x002e620008000800 */
[----:B------:R-:W-:-:S05]  /*0e10*/  IMAD.MOV.U32 R5, RZ, RZ, 0x7f ;  /* 0x0000007fff057424 */ /* 0x000fca00078e00ff */
[----:B-1----:R-:W-:-:S05]  /*0e20*/  LOP3.LUT R4, R4, 0xff, R5, 0xb8, !PT ;  /* 0x000000ff04047812 */ /* 0x002fca00078eb805 */
[----:B------:R4:W-:Y:S02]  /*0e30*/  STS [UR20+0x38], R4 ;  /* 0x00003804ff007988 */ /* 0x0009e40008000814 */
.L_x_34:
[----:B------:R-:W-:Y:S05]  /*0e40*/  @P2 BREAK B3 ;  /* 0x0000000000032942 */ /* 0x000fea0003800000 */
[----:B------:R-:W-:Y:S05]  /*0e50*/  @P2 BRA `(.L_x_36) ;  /* 0x00000000000c2947 */ /* 0x000fea0003800000 */
[----:B------:R1:W-:Y:S02]  /*0e60*/  STS [UR20+0x20], R6 ;  /* 0x00002006ff007988 */ /* 0x0003e40008000814 */
.L_x_35:
[----:B------:R-:W-:Y:S05]  /*0e70*/  BSYNC B3 ;  /* 0x0000000000037941 */ /* 0x000fea0003800000 */
.L_x_33:
[----:B------:R1:W-:Y:S02]  /*0e80*/  @!P2 STS [UR20+0x24], R3 ;  /* 0x00002403ff00a988 */ /* 0x0003e40008000814 */
.L_x_36:
[----:B------:R-:W-:Y:S05]  /*0e90*/  BSYNC B4 ;  /* 0x0000000000047941 */ /* 0x000fea0003800000 */
.L_x_32:
[----:B------:R-:W-:Y:S05]  /*0ea0*/  WARPSYNC.ALL ;  /* 0x0000000000007948 */ /* 0x000fea0003800000 */
[----:B------:R-:W-:Y:S04]  /*0eb0*/  BSSY B4, `(.L_x_37) ;  /* 0x000000e000047945 */ /* 0x000fe80003800000 */
[----:B------:R-:W-:Y:S05]  /*0ec0*/  @P2 BRA `(.L_x_38) ;  /* 0x0000000000302947 */ /* 0x000fea0003800000 */
[----:B-1-34-:R-:W1:Y:S01]  /*0ed0*/  LDS R4, [UR20+0x34] ;  /* 0x00003414ff047984 */ /* 0x01ae620008000800 */
[----:B------:R-:W3:Y:S03]  /*0ee0*/  LDC.64 R10, c[0x0][0x248] ;  /* 0x00009200ff0a7b82 */ /* 0x000ee60000000a00 */
[----:B------:R-:W4:Y:S01]  /*0ef0*/  LDS R3, [UR20+0x1c] ;  /* 0x00001c14ff037984 */ /* 0x000f220008000800 */
[C---:B---3--:R-:W-:Y:S01]  /*0f00*/  SHF.L.U64.HI R6, R10.reuse, 0x1, R11 ;  /* 0x000000010a067819 */ /* 0x048fe2000001020b */
[----:B------:R-:W-:-:S03]  /*0f10*/  IMAD.SHL.U32 R5, R10, 0x2, RZ ;  /* 0x000000020a057824 */ /* 0x000fc600078e00ff */
[--C-:B------:R-:W-:Y:S02]  /*0f20*/  SHF.R.U32.HI R8, RZ, 0x4, R6.reuse ;  /* 0x00000004ff087819 */ /* 0x100fe40000011606 */
[----:B------:R-:W-:-:S05]  /*0f30*/  SHF.R.U64 R5, R5, 0x4, R6 ;  /* 0x0000000405057819 */ /* 0x000fca0000001206 */
[----:B------:R3:W-:Y:S01]  /*0f40*/  STS [UR20+0xc], R5 ;  /* 0x00000c05ff007988 */ /* 0x0007e20008000814 */
[----:B-1----:R-:W-:Y:S02]  /*0f50*/  LOP3.LUT R4, R4, 0x7, RZ, 0xb8, !PT ;  /* 0x0000000704047812 */ /* 0x002fe400078eb8ff */
[----:B----4-:R-:W-:-:S03]  /*0f60*/  LOP3.LUT R3, R3, 0xf, R8, 0xb8, !PT ;  /* 0x0000000f03037812 */ /* 0x010fc600078eb808 */
[----:B------:R3:W-:Y:S04]  /*0f70*/  STS [UR20+0x34], R4 ;  /* 0x00003404ff007988 */ /* 0x0007e80008000814 */
[----:B------:R3:W-:Y:S02]  /*0f80*/  STS [UR20+0x1c], R3 ;  /* 0x00001c03ff007988 */ /* 0x0007e40008000814 */
.L_x_38:
[----:B------:R-:W-:Y:S05]  /*0f90*/  BSYNC B4 ;  /* 0x0000000000047941 */ /* 0x000fea0003800000 */
.L_x_37:
[----:B------:R-:W-:Y:S04]  /*0fa0*/  BSSY B4, `(.L_x_39) ;  /* 0x000001a000047945 */ /* 0x000fe80003800000 */
[----:B------:R-:W-:Y:S04]  /*0fb0*/  BSSY B5, `(.L_x_40) ;  /* 0x0000015000057945 */ /* 0x000fe80003800000 */
[----:B------:R-:W-:Y:S05]  /*0fc0*/  @P2 BRA `(.L_x_41) ;  /* 0x0000000000202947 */ /* 0x000fea0003800000 */
[----:B-1-3--:R-:W1:Y:S02]  /*0fd0*/  LDS R3, [UR20+0x34] ;  /* 0x00003414ff037984 */ /* 0x00ae640008000800 */
[----:B-1----:R-:W-:-:S05]  /*0fe0*/  LOP3.LUT R3, R3, 0x38, RZ, 0xb8, !PT ;  /* 0x0000003803037812 */ /* 0x002fca00078eb8ff */
[----:B------:R1:W-:Y:S01]  /*0ff0*/  STS [UR20+0x34], R3 ;  /* 0x00003403ff007988 */ /* 0x0003e20008000814 */
[----:B------:R-:W-:Y:S05]  /*1000*/  @P2 BRA `(.L_x_42) ;  /* 0x0000000000202947 */ /* 0x000fea0003800000 */
[----:B-1----:R-:W1:Y:S01]  /*1010*/  LDS R3, [UR20+0x8] ;  /* 0x00000814ff037984 */ /* 0x002e620008000800 */
[----:B----4-:R-:W-:-:S05]  /*1020*/  IMAD.MOV.U32 R4, RZ, RZ, 0x780 ;  /* 0x00000780ff047424 */ /* 0x010fca00078e00ff */
[----:B-1----:R-:W-:-:S05]  /*1030*/  LOP3.LUT R3, R3, 0x500, R4, 0xd8, !PT ;  /* 0x0000050003037812 */ /* 0x002fca00078ed804 */
[----:B------:R1:W-:Y:S02]  /*1040*/  STS [UR20+0x8], R3 ;  /* 0x00000803ff007988 */ /* 0x0003e40008000814 */
.L_x_41:
[----:B------:R-:W-:Y:S05]  /*1050*/  @P2 BRA `(.L_x_43) ;  /* 0x0000000000282947 */ /* 0x000fea0003800000 */
[----:B-1-3--:R-:W1:Y:S02]  /*1060*/  LDS R3, [UR20+0x8] ;  /* 0x00000814ff037984 */ /* 0x00ae640008000800 */
[----:B-1----:R-:W-:-:S05]  /*1070*/  LOP3.LUT R3, R3, 0x1800, RZ, 0xb8, !PT ;  /* 0x0000180003037812 */ /* 0x002fca00078eb8ff */
[----:B------:R3:W-:Y:S02]  /*1080*/  STS [UR20+0x8], R3 ;  /* 0x00000803ff007988 */ /* 0x0007e40008000814 */
.L_x_42:
[----:B------:R-:W-:Y:S05]  /*1090*/  @P2 BREAK B5 ;  /* 0x0000000000052942 */ /* 0x000fea0003800000 */
[----:B------:R-:W-:Y:S05]  /*10a0*/  @P2 BRA `(.L_x_44) ;  /* 0x0000000000242947 */ /* 0x000fea0003800000 */
[----:B-1-3--:R-:W1:Y:S01]  /*10b0*/  LDS R3, [UR20+0x8] ;  /* 0x00000814ff037984 */ /* 0x00ae620008000800 */
[----:B----4-:R-:W-:-:S05]  /*10c0*/  IMAD.MOV.U32 R4, RZ, RZ, 0x6000 ;  /* 0x00006000ff047424 */ /* 0x010fca00078e00ff */
[----:B-1----:R-:W-:-:S04]  /*10d0*/  LOP3.LUT R3, R3, 0x6000, R4, 0xd8, !PT ;  /* 0x0000600003037812 */ /* 0x002fc800078ed804 */
[----:B------:R-:W-:-:S05]  /*10e0*/  LOP3.LUT R3, R3, 0x400000, RZ, 0xb8, !PT ;  /* 0x0040000003037812 */ /* 0x000fca00078eb8ff */
[----:B------:R1:W-:Y:S02]  /*10f0*/  STS [UR20+0x8], R3 ;  /* 0x00000803ff007988 */ /* 0x0003e40008000814 */
.L_x_43:
[----:B------:R-:W-:Y:S05]  /*1100*/  BSYNC B5 ;  /* 0x0000000000057941 */ /* 0x000fea0003800000 */
.L_x_40:
[----:B-1-3--:R-:W1:Y:S02]  /*1110*/  @!P2 LDS R3, [UR20+0x8] ;  /* 0x00000814ff03a984 */ /* 0x00ae640008000800 */
[----:B-1----:R-:W-:-:S05]  /*1120*/  @!P2 LOP3.LUT R3, R3, 0x8000, RZ, 0xb8, !PT ;  /* 0x000080000303a812 */ /* 0x002fca00078eb8ff */
[----:B------:R1:W-:Y:S02]  /*1130*/  @!P2 STS [UR20+0x8], R3 ;  /* 0x00000803ff00a988 */ /* 0x0003e40008000814 */
.L_x_44:
[----:B------:R-:W-:Y:S05]  /*1140*/  BSYNC B4 ;  /* 0x0000000000047941 */ /* 0x000fea0003800000 */
.L_x_39:
[----:B------:R-:W-:Y:S05]  /*1150*/  WARPSYNC.ALL ;  /* 0x0000000000007948 */ /* 0x000fea0003800000 */
[----:B------:R-:W-:Y:S01]  /*1160*/  UIADD3 UR5, UR5, 0x100, URZ ;  /* 0x0000010005057890 */ /* 0x000fe2000fffe03f */
[----:B------:R-:W-:Y:S02]  /*1170*/  ISETP.GE.AND P1, PT, R9, 0x1, PT ;  /* 0x000000010900780c */ /* 0x000fe40003f26270 */
[----:B------:R-:W-:Y:S02]  /*1180*/  CS2R R56, SRZ ;  /* 0x0000000000387805 */ /* 0x000fe4000001ff00 */
[----:B------:R-:W-:Y:S01]  /*1190*/  CS2R R58, SRZ ;  /* 0x00000000003a7805 */ /* 0x000fe2000001ff00 */
[----:B------:R-:W-:Y:S01]  /*11a0*/  UIADD3 UR32, UP0, UR5, UR32, URZ ;  /* 0x0000002005207290 */ /* 0x000fe2000ff1e03f */
[----:B------:R-:W-:-:S02]  /*11b0*/  CS2R R60, SRZ ;  /* 0x00000000003c7805 */ /* 0x000fc4000001ff00 */
[----:B------:R-:W-:Y:S02]  /*11c0*/  CS2R R62, SRZ ;  /* 0x00000000003e7805 */ /* 0x000fe4000001ff00 */
[----:B------:R-:W-:Y:S01]  /*11d0*/  CS2R R64, SRZ ;  /* 0x0000000000407805 */ /* 0x000fe2000001ff00 */
[----:B------:R-:W-:Y:S01]  /*11e0*/  ULEA.HI.X.SX32 UR33, UR5, UR33, 0x1, UP0 ;  /* 0x0000002105217291 */ /* 0x000fe200080f0e3f */
[----:B------:R-:W-:Y:S02]  /*11f0*/  CS2R R66, SRZ ;  /* 0x0000000000427805 */ /* 0x000fe4000001ff00 */
[----:B------:R-:W-:Y:S02]  /*1200*/  CS2R R68, SRZ ;  /* 0x0000000000447805 */ /* 0x000fe4000001ff00 */
[----:B------:R-:W-:Y:S02]  /*1210*/  CS2R R70, SRZ ;  /* 0x0000000000467805 */ /* 0x000fe4000001ff00 */
[----:B------:R-:W-:-:S02]  /*1220*/  CS2R R72, SRZ ;  /* 0x0000000000487805 */ /* 0x000fc4000001ff00 */
[----:B------:R-:W-:Y:S02]  /*1230*/  CS2R R74, SRZ ;  /* 0x00000000004a7805 */ /* 0x000fe4000001ff00 */
[----:B------:R-:W-:Y:S02]  /*1240*/  CS2R R76, SRZ ;  /* 0x00000000004c7805 */ /* 0x000fe4000001ff00 */
        /* <DEDUP_REMOVED lines=9> */
[----:B------:R-:W-:Y:S01]  /*12e0*/  CS2R R32, SRZ ;  /* 0x0000000000207805 */ /* 0x000fe2000001ff00 */
[----:B------:R-:W-:Y:S01]  /*12f0*/  IMAD.MOV.U32 R34, RZ, RZ, RZ ;  /* 0x000000ffff227224 */ /* 0x000fe200078e00ff */
[----:B------:R-:W-:Y:S06]  /*1300*/  @P0 BRA `(.L_x_45) ;  /* 0x0000000000280947 */ /* 0x000fec0003800000 */
[----:B-1-3--:R-:W1:Y:S01]  /*1310*/  S2R R3, SR_LANEID ;  /* 0x0000000000037919 */ /* 0x00ae620000000000 */
[----:B------:R-:W-:Y:S05]  /*1320*/  WARPSYNC.ALL ;  /* 0x0000000000007948 */ /* 0x000fea0003800000 */
[----:B-1----:R-:W-:-:S05]  /*1330*/  IMAD.SHL.U32 R6, R3, 0x4, RZ ;  /* 0x0000000403067824 */ /* 0x002fca00078e00ff */
[----:B------:R-:W1:Y:S01]  /*1340*/  LDS R3, [R6+UR20] ;  /* 0x0000001406037984 */ /* 0x000e620008000800 */
[----:B----4-:R-:W-:-:S05]  /*1350*/  IADD3 R4, P3, R6, UR32, RZ ;  /* 0x0000002006047c10 */ /* 0x010fca000ff7e0ff */
[----:B------:R-:W-:-:S05]  /*1360*/  IMAD.X R5, RZ, RZ, UR33, P3 ;  /* 0x00000021ff057e24 */ /* 0x000fca00098e06ff */
[----:B-1----:R1:W3:Y:S01]  /*1370*/  ATOMG.E.EXCH.STRONG.GPU PT, RZ, [R4], R3 ;  /* 0x0000000304ff73a8 */ /* 0x0022e200041ee100 */
[----:B------:R-:W-:-:S04]  /*1380*/  DEPBAR {5,4,3,2,1,0} ;  /* 0x0000003f0000791a */ /* 0x000fc80000000000 */
[----:B------:R1:W-:Y:S01]  /*1390*/  UTMACCTL.IV [UR32] ;  /* 0x00000000200079b9 */ /* 0x0003e20008000000 */
[----:B------:R-:W-:Y:S01]  /*13a0*/  NOP ;  /* 0x0000000000007918 */ /* 0x000fe20000000000 */
.L_x_45:
[----:B------:R-:W-:Y:S05]  /*13b0*/  @P0 BRA `(.L_x_46) ;  /* 0x00000000000c0947 */ /* 0x000fea0003800000 */
[----:B------:R0:W-:Y:S01]  /*13c0*/  UTMACMDFLUSH ;  /* 0x00000000000079b7 */ /* 0x0001e20000000000 */
[----:B------:R-:W-:Y:S05]  /*13d0*/  @P0 BRA `(.L_x_46) ;  /* 0x0000000000040947 */ /* 0x000fea0003800000 */
[----:B------:R-:W-:-:S04]  /*13e0*/  DEPBAR.LE SB0, 0x0 ;  /* 0x000080000000791a */ /* 0x000fc80000000000 */
.L_x_46:
[----:B------:R-:W-:Y:S05]  /*13f0*/  WARPSYNC.ALL ;  /* 0x0000000000007948 */ /* 0x000fea0003800000 */
[----:B---3--:R-:W-:Y:S01]  /*1400*/  BAR.SYNC.DEFER_BLOCKING 0x0 ;  /* 0x0000000000007b1d */ /* 0x008fe20000010000 */
[----:B------:R-:W-:Y:S01]  /*1410*/  USHF.L.U32 UR15, UR34, 0x6, URZ ;  /* 0x00000006220f7899 */ /* 0x000fe2000800063f */
[----:B------:R-:W-:Y:S01]  /*1420*/  IMAD.MOV.U32 R35, RZ, RZ, RZ ;  /* 0x000000ffff237224 */ /* 0x000fe200078e00ff */
[----:B------:R-:W-:Y:S02]  /*1430*/  CS2R R36, SRZ ;  /* 0x0000000000247805 */ /* 0x000fe4000001ff00 */
[----:B------:R-:W-:-:S02]  /*1440*/  CS2R R38, SRZ ;  /* 0x0000000000267805 */ /* 0x000fc4000001ff00 */
[----:B------:R-:W-:Y:S01]  /*1450*/  CS2R R40, SRZ ;  /* 0x0000000000287805 */ /* 0x000fe2000001ff00 */
[----:B------:R-:W-:Y:S01]  /*1460*/  VOTEU.ALL UP0, P2 ;  /* 0x00000000003f7886 */ /* 0x000fe20001000000 */
[----:B------:R-:W-:Y:S01]  /*1470*/  UMOV UR6, 0x1 ;  /* 0x0000000100067882 */ /* 0x000fe20000000000 */
[----:B------:R-:W-:Y:S01]  /*1480*/  VOTEU.ALL UP1, P2 ;  /* 0x00000000003f7886 */ /* 0x000fe20001020000 */
[----:B------:R-:W-:Y:S01]  /*1490*/  VOTEU.ALL UP2, P2 ;  /* 0x00000000003f7886 */ /* 0x000fe20001040000 */
[----:B------:R-:W-:Y:S01]  /*14a0*/  VOTEU.ALL UP3, P2 ;  /* 0x00000000003f7886 */ /* 0x000fe20001060000 */
[----:B------:R-:W-:-:S04]  /*14b0*/  @!UP0 UIADD3 UR8, -UR6, 0x100000, URZ ;  /* 0x0010000006088890 */ /* 0x000fc8000fffe13f */
[----:B------:R-:W-:Y:S02]  /*14c0*/  @!UP0 USHF.L.U32 UR9, UR8, 0xb, URZ ;  /* 0x0000000b08098899 */ /* 0x000fe4000800063f */
[----:B------:R-:W-:Y:S01]  /*14d0*/  @!UP0 USHF.L.U32 UR8, UR8, 0x1, URZ ;  /* 0x0000000108088899 */ /* 0x000fe2000800063f */
[----:B------:R-:W-:Y:S01]  /*14e0*/  CS2R R42, SRZ ;  /* 0x00000000002a7805 */ /* 0x000fe2000001ff00 */
        /* <DEDUP_REMOVED lines=12> */
[----:B------:R-:W-:Y:S01]  /*15b0*/  VOTEU.ALL UP0, P2 ;  /* 0x00000000003f7886 */ /* 0x000fe20001000000 */
[----:B------:R-:W-:Y:S02]  /*15c0*/  CS2R R50, SRZ ;  /* 0x0000000000327805 */ /* 0x000fe4000001ff00 */
[----:B------:R-:W-:Y:S02]  /*15d0*/  CS2R R52, SRZ ;  /* 0x0000000000347805 */ /* 0x000fe4000001ff00 */
[----:B------:R-:W-:Y:S01]  /*15e0*/  CS2R R54, SRZ ;  /* 0x0000000000367805 */ /* 0x000fe2000001ff00 */
[----:B------:R-:W3:Y:S02]  /*15f0*/  FENCE.VIEW.ASYNC.S ;  /* 0x00000000000073c6 */ /* 0x000ee40000000000 */
[----:B---3--:R-:W3:Y:S02]  /*1600*/  @!UP0 SYNCS.EXCH.64 URZ, [UR20+0xc000], UR8 ;  /* 0x00c00008143f85b2 */ /* 0x008ee40008000100 */
[----:B---3--:R-:W-:Y:S06]  /*1610*/  BAR.SYNC.DEFER_BLOCKING 0x0 ;  /* 0x0000000000007b1d */ /* 0x008fec0000010000 */
[----:B------:R3:W4:Y:S02]  /*1620*/  @!UP1 SYNCS.EXCH.64 URZ, [UR20+0xc008], UR10 ;  /* 0x00c0080a143f95b2 */ /* 0x0007240008000100 */
[----:B----4-:R-:W-:Y:S01]  /*1630*/  BAR.SYNC.DEFER_BLOCKING 0x0 ;  /* 0x0000000000007b1d */ /* 0x010fe20000010000 */
[----:B---3--:R-:W-:-:S05]  /*1640*/  USHF.L.U32 UR11, UR23, 0x7, URZ ;  /* 0x00000007170b7899 */ /* 0x008fca000800063f */
[----:B------:R3:W4:Y:S02]  /*1650*/  @!UP2 SYNCS.EXCH.64 URZ, [UR20+0xc010], UR12 ;  /* 0x00c0100c143fa5b2 */ /* 0x0007240008000100 */
[----:B----4-:R-:W-:Y:S06]  /*1660*/  BAR.SYNC.DEFER_BLOCKING 0x0 ;  /* 0x0000000000007b1d */ /* 0x010fec0000010000 */
[----:B------:R3:W4:Y:S01]  /*1670*/  @!UP3 SYNCS.EXCH.64 URZ, [UR20+0xc018], UR6 ;  /* 0x00c01806143fb5b2 */ /* 0x0007220008000100 */
[----:B------:R-:W-:Y:S05]  /*1680*/  @!P1 BRA `(.L_x_47) ;  /* 0x0000000400889947 */ /* 0x000fea0003800000 */
        /* <DEDUP_REMOVED lines=31> */
[----:B------:R-:W-:Y:S01]  /*1880*/  CS2R R54, SRZ ;  /* 0x0000000000367805 */ /* 0x000fe2000001ff00 */
[----:B------:R-:W-:Y:S01]  /*1890*/  UMOV UR5, URZ ;  /* 0x0000003f00057c82 */ /* 0x000fe20008000000 */
[----:B------:R-:W-:-:S05]  /*18a0*/  UMOV UR10, URZ ;  /* 0x0000003f000a7c82 */ /* 0x000fca0008000000 */
.L_x_49:
[----:B----4-:R-:W-:Y:S01]  /*18b0*/  BAR.SYNC.DEFER_BLOCKING 0x0 ;  /* 0x0000000000007b1d */ /* 0x010fe20000010000 */
[----:B------:R-:W-:Y:S01]  /*18c0*/  ULEA UR18, UR5, UR20, 0x3 ;  /* 0x0000001405127291 */ /* 0x000fe2000f8e183f */
[----:B-1----:R-:W-:Y:S01]  /*18d0*/  @!P2 IMAD.MOV.U32 R3, RZ, RZ, 0x3000 ;  /* 0x00003000ff03a424 */ /* 0x002fe200078e00ff */
[----:B------:R-:W-:Y:S01]  /*18e0*/  ELECT P0, URZ, PT ;  /* 0x00000000003f782f */ /* 0x000fe20003800000 */
[----:B------:R-:W-:-:S03]  /*18f0*/  ULEA UR8, UR5, UR20, 0xd ;  /* 0x0000001405087291 */ /* 0x000fc6000f8e683f */
[----:B------:R-:W-:Y:S02]  /*1900*/  ISETP.LT.U32.AND P0, PT, R2, 0x20, P0 ;  /* 0x000000200200780c */ /* 0x000fe40000701070 */
[----:B------:R-:W-:Y:S01]  /*1910*/  ELECT P1, URZ, PT ;  /* 0x00000000003f782f */ /* 0x000fe20003820000 */
[----:B---3--:R-:W-:-:S03]  /*1920*/  ULEA UR12, UR5, UR20, 0xc ;  /* 0x00000014050c7291 */ /* 0x008fc6000f8e603f */
[----:B------:R-:W-:Y:S01]  /*1930*/  ISETP.LT.U32.AND P1, PT, R2, 0x20, P1 ;  /* 0x000000200200780c */ /* 0x000fe20000f21070 */
[----:B------:R-:W-:Y:S01]  /*1940*/  UMOV UR14, UR10 ;  /* 0x0000000a000e7c82 */ /* 0x000fe20008000000 */
[----:B------:R-:W-:-:S05]  /*1950*/  UIADD3 UR12, UR12, 0x8000, URZ ;  /* 0x000080000c0c7890 */ /* 0x000fca000fffe03f */
[----:B------:R-:W-:Y:S01]  /*1960*/  VOTEU.ANY UP0, P0 ;  /* 0x00000000003f7886 */ /* 0x000fe20000000100 */
[----:B------:R-:W-:Y:S01]  /*1970*/  VOTEU.ANY UP2, P0 ;  /* 0x00000000003f7886 */ /* 0x000fe20000040100 */
[----:B------:R1:W-:Y:S01]  /*1980*/  @!P2 SYNCS.ARRIVE.TRANS64 RZ, [UR18+0xc000], R3 ;  /* 0x00c00003ffffa9a7 */ /* 0x0003e20008000012 */
[----:B------:R3:W-:Y:S06]  /*1990*/  MEMBAR.ALL.CTA ;  /* 0x0000000000007992 */ /* 0x0007ec0000008000 */
[----:B---3--:R-:W3:Y:S01]  /*19a0*/  FENCE.VIEW.ASYNC.S ;  /* 0x00000000000073c6 */ /* 0x008ee20000000000 */
[----:B------:R-:W-:Y:S01]  /*19b0*/  @UP0 UIADD3 UR9, UR18, 0xc000, URZ ;  /* 0x0000c00012090890 */ /* 0x000fe2000fffe03f */
[----:B------:R-:W-:Y:S01]  /*19c0*/  @UP0 UMOV UR6, UR28 ;  /* 0x0000001c00060c82 */ /* 0x000fe20008000000 */
[----:B------:R-:W-:Y:S01]  /*19d0*/  @UP0 UMOV UR7, UR29 ;  /* 0x0000001d00070c82 */ /* 0x000fe20008000000 */
[----:B---3--:R-:W-:Y:S01]  /*19e0*/  VOTEU.ANY UP1, P1 ;  /* 0x00000000003f7886 */ /* 0x008fe20000820100 */
[----:B------:R-:W-:Y:S01]  /*19f0*/  VOTEU.ANY UP3, P1 ;  /* 0x00000000003f7886 */ /* 0x000fe20000860100 */
[----:B-1----:R-:W-:-:S03]  /*1a00*/  IMAD.U32 R3, RZ, RZ, UR4 ;  /* 0x00000004ff037e24 */ /* 0x002fc6000f8e00ff */
[----:B------:R-:W-:Y:S01]  /*1a10*/  @UP1 UIADD3 UR13, UR18, 0xc000, URZ ;  /* 0x0000c000120d1890 */ /* 0x000fe2000fffe03f */
[----:B------:R-:W-:Y:S01]  /*1a20*/  @UP1 UMOV UR16, UR30 ;  /* 0x0000001e00101c82 */ /* 0x000fe20008000000 */
[----:B------:R-:W-:Y:S01]  /*1a30*/  @UP1 UMOV UR17, UR31 ;  /* 0x0000001f00111c82 */ /* 0x000fe20008000000 */
[----:B------:R-:W-:Y:S01]  /*1a40*/  SHF.L.U32 R3, R3, 0x1f, RZ ;  /* 0x0000001f03037819 */ /* 0x000fe200000006ff */
[----:B------:R-:W-:Y:S06]  /*1a50*/  BAR.SYNC.DEFER_BLOCKING 0x0 ;  /* 0x0000000000007b1d */ /* 0x000fec0000010000 */
[----:B------:R1:W-:Y:S02]  /*1a60*/  @UP2 UTMALDG.2D [UR8], [UR6] ;  /* 0x00000008060025b4 */ /* 0x0003e40008008000 */
[----:B------:R-:W-:Y:S06]  /*1a70*/  BAR.SYNC.DEFER_BLOCKING 0x0 ;  /* 0x0000000000007b1d */ /* 0x000fec0000010000 */
[----:B------:R1:W-:Y:S02]  /*1a80*/  @UP3 UTMALDG.2D [UR12], [UR16] ;  /* 0x0000000c100035b4 */ /* 0x0003e40008008000 */
[----:B------:R-:W-:Y:S06]  /*1a90*/  BAR.SYNC.DEFER_BLOCKING 0x0 ;  /* 0x0000000000007b1d */ /* 0x000fec0000010000 */
[----:B------:R-:W3:Y:S02]  /*1aa0*/  SYNCS.PHASECHK.TRANS64.TRYWAIT P0, [UR18+0xc000], R3 ;  /* 0x00c00003ff0075a7 */ /* 0x000ee40008000152 */
[----:B-1-3--:R-:W-:Y:S05]  /*1ab0*/  @!P0 BRA `(.L_x_48) ;  /* 0x0000000400b88947 */ /* 0x00afea0003800000 */
.L_x_50:
[----:B------:R-:W-:Y:S01]  /*1ac0*/  USHF.R.U32.HI UR16, URZ, 0x4, UR8 ;  /* 0x000000043f107899 */ /* 0x000fe20008011608 */
[----:B------:R-:W-:Y:S02]  /*1ad0*/  WARPGROUP.DEPBAR.LE gsb0, 0x0 ;  /* 0x00008000000079c5 */ /* 0x000fe40000010000 */
[----:B------:R-:W-:Y:S01]  /*1ae0*/  USHF.R.U32.HI UR6, URZ, 0x4, UR12 ;  /* 0x000000043f067899 */ /* 0x000fe2000801160c */
[----:B------:R-:W-:Y:S01]  /*1af0*/  WARPGROUP.ARRIVE ;  /* 0x00000000000079c5 */ /* 0x000fe20000000000 */
[----:B------:R-:W-:Y:S01]  /*1b00*/  USGXT.U32 UR16, UR16, 0xe ;  /* 0x0000000e1010789a */ /* 0x000fe20008000000 */
[----:B------:R-:W1:Y:S01]  /*1b10*/  LDC R3, c[0x0][0x230] ;  /* 0x00008c00ff037b82 */ /* 0x000e620000000800 */
[----:B------:R-:W-:Y:S01]  /*1b20*/  USGXT.U32 UR6, UR6, 0xe ;  /* 0x0000000e0606789a */ /* 0x000fe20008000000 */
[----:B------:R-:W-:Y:S01]  /*1b30*/  UMOV UR17, 0x80000020 ;  /* 0x8000002000117882 */ /* 0x000fe20000000000 */
[----:B------:R-:W-:Y:S01]  /*1b40*/  UMOV UR19, 0x80000020 ;  /* 0x8000002000137882 */ /* 0x000fe20000000000 */
[----:B------:R-:W-:Y:S01]  /*1b50*/  UIADD3 UR24, UP0, UR16, 0x2, URZ ;  /* 0x0000000210187890 */ /* 0x000fe2000ff1e03f */
[----:B------:R-:W-:-:S03]  /*1b60*/  UMOV UR7, URZ ;  /* 0x0000003f00077c82 */ /* 0x000fc60008000000 */
[----:B------:R-:W-:Y:S01]  /*1b70*/  UMOV UR18, UR6 ;  /* 0x0000000600127c82 */ /* 0x000fe20008000000 */
[----:B------:R-:W-:Y:S01]  /*1b80*/  UIADD3.X UR25, UR7, -0x7fffffe0, URZ, UP0, !UPT ;  /* 0x8000002007197890 */ /* 0x000fe200087fe43f */
[----:B------:R-:W-:Y:S01]  /*1b90*/  HGMMA.64x64x16.F32.BF16 R56, gdesc[UR16], R56 ;  /* 0x00e00000103879f0 */ /* 0x000fe20008701838 */
[----:B------:R-:W-:Y:S01]  /*1ba0*/  UMOV UR26, 0xfffffffe ;  /* 0xfffffffe001a7882 */ /* 0x000fe20000000000 */
[----:B------:R-:W-:Y:S01]  /*1bb0*/  UMOV UR27, 0x7fffffdf ;  /* 0x7fffffdf001b7882 */ /* 0x000fe20000000000 */
[----:B------:R-:W-:Y:S01]  /*1bc0*/  UMOV UR7, URZ ;  /* 0x0000003f00077c82 */ /* 0x000fe20008000000 */
[----:B------:R-:W-:Y:S02]  /*1bd0*/  UIADD3.64 UR16, UR24, 0xfe, URZ ;  /* 0x000000fe18107897 */ /* 0x000fe4000fffe03f */
[----:B------:R-:W-:Y:S02]  /*1be0*/  UIADD3.64 UR26, UR6, -UR26, URZ ;  /* 0x8000001a061a7297 */ /* 0x000fe4000fffe03f */
[----:B------:R-:W-:-:S02]  /*1bf0*/  UIADD3 UR10, UR10, 0x20, URZ ;  /* 0x000000200a0a7890 */ /* 0x000fc4000fffe03f */
[----:B------:R-:W-:-:S04]  /*1c00*/  UIADD3 UR5, UR5, 0x1, URZ ;  /* 0x0000000105057890 */ /* 0x000fc8000fffe03f */
[----:B-1----:R-:W-:Y:S01]  /*1c10*/  ISETP.LE.AND P0, PT, R3, UR10, PT ;  /* 0x0000000a03007c0c */ /* 0x002fe2000bf03270 */
[----:B------:R-:W-:-:S04]  /*1c20*/  UISETP.NE.U32.AND UP0, UPT, UR5, 0x4, UPT ;  /* 0x000000040500788c */ /* 0x000fc8000bf05070 */
[----:B------:R-:W-:Y:S02]  /*1c30*/  USEL UR6, URZ, 0x1, UP0 ;  /* 0x000000013f067887 */ /* 0x000fe40008000000 */
[----:B------:R-:W-:Y:S02]  /*1c40*/  USEL UR5, UR5, URZ, UP0 ;  /* 0x0000003f05057287 */ /* 0x000fe40008000000 */
[----:B------:R-:W-:Y:S01]  /*1c50*/  ULOP3.LUT UR4, UR4, UR6, URZ, 0x3c, !UPT ;  /* 0x0000000604047292 */ /* 0x000fe2000f8e3c3f */
[----:B------:R-:W-:Y:S01]  /*1c60*/  HGMMA.64x64x16.F32.BF16 R56, gdesc[UR24], R56 ;  /* 0x00e00000183879f0 */ /* 0x000fe20008701838 */
[----:B------:R-:W-:-:S03]  /*1c70*/  UIADD3.64 UR24, UR24, 0x100, URZ ;  /* 0x0000010018187897 */ /* 0x000fc6000fffe03f */
[----:B------:R-:W-:Y:S06]  /*1c80*/  HGMMA.64x64x16.F32.BF16 R24, gdesc[UR16], R24 ;  /* 0x00e00000101879f0 */ /* 0x000fec0008701818 */
[----:B------:R-:W-:Y:S01]  /*1c90*/  HGMMA.64x64x16.F32.BF16 R24, gdesc[UR24], R24, gsb0 ;  /* 0x00e00000181879f0 */ /* 0x000fe20008001818 */
[----:B------:R-:W-:Y:S05]  /*1ca0*/  @!P0 BRA `(.L_x_49) ;  /* 0xfffffffc00008947 */ /* 0x000fea000383ffff */
.L_x_47:
[----:B------:R-:W-:Y:S02]  /*1cb0*/  WARPGROUP.DEPBAR.LE gsb0, 0x0 ;  /* 0x00008000000079c5 */ /* 0x000fe40000010000 */
[----:B----4-:R-:W-:Y:S01]  /*1cc0*/  BAR.SYNC.DEFER_BLOCKING 0x0 ;  /* 0x0000000000007b1d */ /* 0x010fe20000010000 */
[C---:B-1----:R-:W-:Y:S01]  /*1cd0*/  IMAD.SHL.U32 R3, R0.reuse, 0x80, RZ ;  /* 0x0000008000037824 */ /* 0x042fe200078e00ff */
[----:B------:R-:W-:Y:S01]  /*1ce0*/  ELECT P0, URZ, PT ;  /* 0x00000000003f782f */ /* 0x000fe20003800000 */
[----:B------:R-:W-:Y:S01]  /*1cf0*/  IMAD.SHL.U32 R4, R0, 0x10, RZ ;  /* 0x0000001000047824 */ /* 0x000fe200078e00ff */
[----:B------:R-:W-:Y:S02]  /*1d00*/  F2FP.BF16.F32.PACK_AB R56, R57, R56 ;  /* 0x000000383938723e */ /* 0x000fe400000010ff */
[----:B------:R-:W-:Y:S01]  /*1d10*/  LOP3.LUT R3, R3, 0x780, RZ, 0xc0, !PT ;  /* 0x0000078003037812 */ /* 0x000fe200078ec0ff */
[----:B------:R-:W-:Y:S01]  /*1d20*/  UMOV UR21, UR15 ;  /* 0x0000000f00157c82 */ /* 0x000fe20008000000 */
[----:B------:R-:W-:Y:S01]  /*1d30*/  F2FP.BF16.F32.PACK_AB R57, R59, R58 ;  /* 0x0000003a3b39723e */ /* 0x000fe200000010ff */
[----:B------:R-:W-:Y:S01]  /*1d40*/  UMOV UR22, UR11 ;  /* 0x0000000b00167c82 */ /* 0x000fe20008000000 */
[----:B------:R-:W-:-:S02]  /*1d50*/  LOP3.LUT R3, R3, 0x70, R4, 0xf8, !PT ;  /* 0x0000007003037812 */ /* 0x000fc400078ef804 */
[----:B------:R-:W-:Y:S02]  /*1d60*/  F2FP.BF16.F32.PACK_AB R24, R25, R24 ;  /* 0x000000181918723e */ /* 0x000fe400000010ff */
[----:B------:R-:W-:Y:S01]  /*1d70*/  LOP3.LUT R3, R3, 0x10, R0, 0x78, !PT ;  /* 0x0000001003037812 */ /* 0x000fe200078e7800 */
[----:B------:R-:W-:Y:S01]  /*1d80*/  IMAD.SHL.U32 R0, R0, 0x40, RZ ;  /* 0x0000004000007824 */ /* 0x000fe200078e00ff */
[----:B------:R-:W-:Y:S02]  /*1d90*/  ISETP.LT.U32.AND P0, PT, R2, 0x20, P0 ;  /* 0x000000200200780c */ /* 0x000fe40000701070 */
[----:B------:R-:W-:Y:S02]  /*1da0*/  F2FP.BF16.F32.PACK_AB R58, R61, R60 ;  /* 0x0000003c3d3a723e */ /* 0x000fe400000010ff */
[----:B------:R-:W-:Y:S02]  /*1db0*/  LOP3.LUT R0, R3, 0x1800, R0, 0xf8, !PT ;  /* 0x0000180003007812 */ /* 0x000fe400078ef800 */
[----:B------:R-:W-:Y:S01]  /*1dc0*/  F2FP.BF16.F32.PACK_AB R59, R63, R62 ;  /* 0x0000003e3f3b723e */ /* 0x000fe200000010ff */
[----:B------:R-:W1:Y:S02]  /*1dd0*/  @!P2 SYNCS.CCTL.IV [UR20+0xc000] ;  /* 0x00c00000ff00a9b1 */ /* 0x000e640008000014 */
[----:B-1----:R-:W-:Y:S01]  /*1de0*/  BAR.SYNC.DEFER_BLOCKING 0x0 ;  /* 0x0000000000007b1d */ /* 0x002fe20000010000 */
[C---:B------:R-:W-:Y:S01]  /*1df0*/  LOP3.LUT R3, R0.reuse, 0x20, RZ, 0x3c, !PT ;  /* 0x0000002000037812 */ /* 0x040fe200078e3cff */
[C---:B------:R-:W-:Y:S01]  /*1e00*/  VIADD R2, R0.reuse, UR20 ;  /* 0x0000001400027c36 */ /* 0x040fe20008000000 */
[----:B------:R-:W-:-:S02]  /*1e10*/  LOP3.LUT R4, R0, 0x40, RZ, 0x3c, !PT ;  /* 0x0000004000047812 */ /* 0x000fc400078e3cff */
[----:B------:R-:W-:Y:S01]  /*1e20*/  F2FP.BF16.F32.PACK_AB R64, R65, R64 ;  /* 0x000000404140723e */ /* 0x000fe200000010ff */
[----:B------:R-:W-:Y:S01]  /*1e30*/  VIADD R3, R3, UR20 ;  /* 0x0000001403037c36 */ /* 0x000fe20008000000 */
[----:B------:R-:W-:Y:S01]  /*1e40*/  F2FP.BF16.F32.PACK_AB R25, R27, R26 ;  /* 0x0000001a1b19723e */ /* 0x000fe200000010ff */
[----:B------:R-:W-:Y:S01]  /*1e50*/  VIADD R4, R4, UR20 ;  /* 0x0000001404047c36 */ /* 0x000fe20008000000 */
[----:B------:R-:W-:Y:S01]  /*1e60*/  F2FP.BF16.F32.PACK_AB R65, R67, R66 ;  /* 0x000000424341723e */ /* 0x000fe200000010ff */
[----:B------:R-:W-:Y:S01]  /*1e70*/  VOTEU.ANY UP0, P0 ;  /* 0x00000000003f7886 */ /* 0x000fe20000000100 */
[----:B------:R-:W-:Y:S01]  /*1e80*/  F2FP.BF16.F32.PACK_AB R26, R29, R28 ;  /* 0x0000001c1d1a723e */ /* 0x000fe200000010ff */
[----:B------:R-:W-:Y:S01]  /*1e90*/  VOTEU.ANY UP1, P0 ;  /* 0x00000000003f7886 */ /* 0x000fe20000020100 */
[----:B------:R-:W-:Y:S02]  /*1ea0*/  F2FP.BF16.F32.PACK_AB R27, R31, R30 ;  /* 0x0000001e1f1b723e */ /* 0x000fe400000010ff */
[----:B------:R-:W-:Y:S01]  /*1eb0*/  F2FP.BF16.F32.PACK_AB R32, R33, R32 ;  /* 0x000000202120723e */ /* 0x000fe200000010ff */
[----:B---3--:R-:W-:Y:S01]  /*1ec0*/  @UP0 UMOV UR6, UR32 ;  /* 0x0000002000060c82 */ /* 0x008fe20008000000 */
[----:B------:R-:W-:Y:S01]  /*1ed0*/  LOP3.LUT R0, R0, 0x60, RZ, 0x3c, !PT ;  /* 0x0000006000007812 */ /* 0x000fe200078e3cff */
[----:B------:R-:W-:Y:S01]  /*1ee0*/  @UP0 UMOV UR7, UR33 ;  /* 0x0000002100070c82 */ /* 0x000fe20008000000 */
[----:B------:R-:W-:-:S02]  /*1ef0*/  F2FP.BF16.F32.PACK_AB R66, R69, R68 ;  /* 0x000000444542723e */ /* 0x000fc400000010ff */
[----:B------:R-:W-:Y:S01]  /*1f00*/  F2FP.BF16.F32.PACK_AB R67, R71, R70 ;  /* 0x000000464743723e */ /* 0x000fe200000010ff */
[----:B------:R-:W-:Y:S01]  /*1f10*/  VIADD R0, R0, UR20 ;  /* 0x0000001400007c36 */ /* 0x000fe20008000000 */
[----:B------:R-:W-:Y:S01]  /*1f20*/  F2FP.BF16.F32.PACK_AB R72, R73, R72 ;  /* 0x000000484948723e */ /* 0x000fe200000010ff */
[----:B------:R-:W1:Y:S02]  /*1f30*/  @!P2 SYNCS.CCTL.IV [UR20+0xc008] ;  /* 0x00c00800ff00a9b1 */ /* 0x000e640008000014 */
[----:B-1----:R-:W-:Y:S01]  /*1f40*/  BAR.SYNC.DEFER_BLOCKING 0x0 ;  /* 0x0000000000007b1d */ /* 0x002fe20000010000 */
[----:B------:R-:W-:Y:S02]  /*1f50*/  F2FP.BF16.F32.PACK_AB R33, R35, R34 ;  /* 0x000000222321723e */ /* 0x000fe400000010ff */
[----:B------:R-:W-:Y:S02]  /*1f60*/  F2FP.BF16.F32.PACK_AB R73, R75, R74 ;  /* 0x0000004a4b49723e */ /* 0x000fe400000010ff */
[----:B------:R-:W-:-:S02]  /*1f70*/  F2FP.BF16.F32.PACK_AB R34, R37, R36 ;  /* 0x000000242522723e */ /* 0x000fc400000010ff */
[----:B------:R-:W-:Y:S02]  /*1f80*/  F2FP.BF16.F32.PACK_AB R35, R39, R38 ;  /* 0x000000262723723e */ /* 0x000fe400000010ff */
[----:B------:R-:W-:Y:S02]  /*1f90*/  F2FP.BF16.F32.PACK_AB R40, R41, R40 ;  /* 0x000000282928723e */ /* 0x000fe400000010ff */
[----:B------:R-:W-:Y:S02]  /*1fa0*/  F2FP.BF16.F32.PACK_AB R74, R77, R76 ;  /* 0x0000004c4d4a723e */ /* 0x000fe400000010ff */
[----:B------:R-:W-:Y:S02]  /*1fb0*/  F2FP.BF16.F32.PACK_AB R75, R79, R78 ;  /* 0x0000004e4f4b723e */ /* 0x000fe400000010ff */
[----:B------:R-:W-:Y:S02]  /*1fc0*/  F2FP.BF16.F32.PACK_AB R80, R81, R80 ;  /* 0x000000505150723e */ /* 0x000fe400000010ff */
[----:B------:R-:W-:-:S02]  /*1fd0*/  F2FP.BF16.F32.PACK_AB R41, R43, R42 ;  /* 0x0000002a2b29723e */ /* 0x000fc400000010ff */
[----:B------:R-:W-:Y:S02]  /*1fe0*/  F2FP.BF16.F32.PACK_AB R81, R83, R82 ;  /* 0x000000525351723e */ /* 0x000fe400000010ff */
[----:B------:R-:W-:Y:S02]  /*1ff0*/  F2FP.BF16.F32.PACK_AB R42, R45, R44 ;  /* 0x0000002c2d2a723e */ /* 0x000fe400000010ff */
[----:B------:R-:W-:Y:S01]  /*2000*/  F2FP.BF16.F32.PACK_AB R43, R47, R46 ;  /* 0x0000002e2f2b723e */ /* 0x000fe200000010ff */
[----:B------:R-:W1:Y:S02]  /*2010*/  @!P2 SYNCS.CCTL.IV [UR20+0xc010] ;  /* 0x00c01000ff00a9b1 */ /* 0x000e640008000014 */
[----:B-1----:R-:W-:Y:S01]  /*2020*/  BAR.SYNC.DEFER_BLOCKING 0x0 ;  /* 0x0000000000007b1d */ /* 0x002fe20000010000 */
[----:B------:R-:W-:Y:S02]  /*2030*/  F2FP.BF16.F32.PACK_AB R48, R49, R48 ;  /* 0x000000303130723e */ /* 0x000fe400000010ff */
[----:B------:R-:W-:-:S02]  /*2040*/  F2FP.BF16.F32.PACK_AB R82, R85, R84 ;  /* 0x000000545552723e */ /* 0x000fc400000010ff */
[----:B------:R-:W-:Y:S02]  /*2050*/  F2FP.BF16.F32.PACK_AB R83, R87, R86 ;  /* 0x000000565753723e */ /* 0x000fe400000010ff */
[----:B------:R-:W-:Y:S02]  /*2060*/  F2FP.BF16.F32.PACK_AB R49, R51, R50 ;  /* 0x000000323331723e */ /* 0x000fe400000010ff */
[----:B------:R-:W-:Y:S02]  /*2070*/  F2FP.BF16.F32.PACK_AB R50, R53, R52 ;  /* 0x000000343532723e */ /* 0x000fe400000010ff */
[----:B------:R-:W-:Y:S01]  /*2080*/  F2FP.BF16.F32.PACK_AB R51, R55, R54 ;  /* 0x000000363733723e */ /* 0x000fe200000010ff */
[----:B------:R-:W1:Y:S02]  /*2090*/  @!P2 SYNCS.CCTL.IV [UR20+0xc018] ;  /* 0x00c01800ff00a9b1 */ /* 0x000e640008000014 */
[----:B-1----:R-:W-:Y:S04]  /*20a0*/  STSM.16.M88.4 [R2], R56 ;  /* 0x0000003802007844 */ /* 0x002fe80000000200 */
[----:B------:R-:W-:Y:S04]  /*20b0*/  STSM.16.M88.4 [R2+0x2000], R24 ;  /* 0x0020001802007844 */ /* 0x000fe80000000200 */
[----:B------:R-:W-:Y:S04]  /*20c0*/  STSM.16.M88.4 [R3], R64 ;  /* 0x0000004003007844 */ /* 0x000fe80000000200 */
[----:B------:R-:W-:Y:S04]  /*20d0*/  STSM.16.M88.4 [R3+0x2000], R32 ;  /* 0x0020002003007844 */ /* 0x000fe80000000200 */
[----:B------:R-:W-:Y:S04]  /*20e0*/  STSM.16.M88.4 [R4], R72 ;  /* 0x0000004804007844 */ /* 0x000fe80000000200 */
[----:B------:R-:W-:Y:S04]  /*20f0*/  STSM.16.M88.4 [R4+0x2000], R40 ;  /* 0x0020002804007844 */ /* 0x000fe80000000200 */
[----:B------:R-:W-:Y:S04]  /*2100*/  STSM.16.M88.4 [R0], R80 ;  /* 0x0000005000007844 */ /* 0x000fe80000000200 */
[----:B------:R-:W-:Y:S01]  /*2110*/  STSM.16.M88.4 [R0+0x2000], R48 ;  /* 0x0020003000007844 */ /* 0x000fe20000000200 */
[----:B------:R1:W-:Y:S06]  /*2120*/  MEMBAR.ALL.CTA ;  /* 0x0000000000007992 */ /* 0x0003ec0000008000 */
[----:B-1----:R-:W1:Y:S02]  /*2130*/  FENCE.VIEW.ASYNC.S ;  /* 0x00000000000073c6 */ /* 0x002e640000000000 */
[----:B-1----:R-:W-:Y:S06]  /*2140*/  BAR.SYNC.DEFER_BLOCKING 0x0 ;  /* 0x0000000000007b1d */ /* 0x002fec0000010000 */
[----:B------:R1:W-:Y:S01]  /*2150*/  @UP1 UTMASTG.2D [UR20], [UR6] ;  /* 0x00000014060013b5 */ /* 0x0003e20008008000 */
[----:B------:R0:W-:Y:S01]  /*2160*/  UTMACMDFLUSH ;  /* 0x00000000000079b7 */ /* 0x0001e20000000000 */
[----:B------:R-:W-:-:S04]  /*2170*/  DEPBAR.LE SB0, 0x0 ;  /* 0x000080000000791a */ /* 0x000fc80000000000 */
[----:B------:R-:W-:Y:S06]  /*2180*/  BAR.SYNC.DEFER_BLOCKING 0x0 ;  /* 0x0000000000007b1d */ /* 0x000fec0000010000 */
[----:B-1----:R-:W-:Y:S05]  /*2190*/  EXIT ;  /* 0x000000000000794d */ /* 0x002fea0003800000 */
.L_x_48:
[----:B------:R-:W1:Y:S02]  /*21a0*/  SYNCS.PHASECHK.TRANS64.TRYWAIT P0, [UR18+0xc000], R3 ;  /* 0x00c00003ff0075a7 */ /* 0x000e640008000152 */
[----:B-1----:R-:W-:Y:S05]  /*21b0*/  @!P0 BRA `(.L_x_48) ;  /* 0xfffffffc00f88947 */ /* 0x002fea000383ffff */
[----:B------:R-:W-:Y:S05]  /*21c0*/  BRA `(.L_x_50) ;  /* 0xfffffff8003c7947 */ /* 0x000fea000383ffff */
.L_x_51:
[----:B------:R-:W-:-:S00]  /*21d0*/  BRA `(.L_x_51) ;  /* 0xfffffffc00fc7947 */ /* 0x000fc0000383ffff */
[----:B------:R-:W-:-:S00]  /*21e0*/  NOP ;  /* 0x0000000000007918 */ /* 0x000fc00000000000 */
        /* <DEDUP_REMOVED lines=9> */
.L_x_52:


//--------------------- .nv.shared.gluon_wgmma    --------------------------
	.section	.nv.shared.gluon_wgmma,"aw",@nobits
	.sectionflags	@""
	.align	16
	.zero		1024


//--------------------- .nv.shared.reserved.0     --------------------------
	.section	.nv.shared.reserved.0,"aw",@nobits
	.weak		__nv_reservedSMEM_offset_0_alias
	.size		__nv_reservedSMEM_offset_0_alias, 0, 0
	.other		__nv_reservedSMEM_offset_0_alias,@"STO_CUDA_RESERVED_SHARED STV_DEFAULT"
__nv_reservedSMEM_offset_0_alias:
	.zero		0


//--------------------- .nv.constant0.gluon_wgmma --------------------------
	.section	.nv.constant0.gluon_wgmma,"a",@progbits
	.sectionflags	@""
	.align	4
.nv.constant0.gluon_wgmma:
	.zero		608


//--------------------- SYMBOLS --------------------------

	.type		.nv.reservedSmem.offset0,@object
	.size		.nv.reservedSmem.offset0,0x4
